//
// Generated by NVIDIA NVVM Compiler
//
// Compiler Build ID: CL-36424714
// Cuda compilation tools, release 13.0, V13.0.88
// Based on NVVM 20.0.0
//

.version 9.0
.target sm_100
.address_size 64

	// .globl	_Z22global_oddeven_spliterIlEvPiii

.visible .entry _Z22global_oddeven_spliterIlEvPiii(
	.param .u64 .ptr .align 1 _Z22global_oddeven_spliterIlEvPiii_param_0,
	.param .u32 _Z22global_oddeven_spliterIlEvPiii_param_1,
	.param .u32 _Z22global_oddeven_spliterIlEvPiii_param_2
)
{
	.reg .pred 	%p<10>;
	.reg .b32 	%r<77>;
	.reg .b64 	%rd<43>;

	ld.param.u64 	%rd2, [_Z22global_oddeven_spliterIlEvPiii_param_0];
	ld.param.u32 	%r20, [_Z22global_oddeven_spliterIlEvPiii_param_1];
	ld.param.u32 	%r21, [_Z22global_oddeven_spliterIlEvPiii_param_2];
	cvta.to.global.u64 	%rd1, %rd2;
	shl.b32 	%r75, %r21, 1;
	mul.wide.s32 	%rd3, %r75, 4;
	add.s64 	%rd4, %rd1, %rd3;
	st.global.u32 	[%rd4], %r20;
	setp.lt.s32 	%p1, %r21, 1;
	@%p1 bra 	$L__BB0_13;
	min.s32 	%r22, %r75, 1;
	max.s32 	%r2, %r75, 1;
	sub.s32 	%r23, %r75, %r22;
	and.b32  	%r3, %r2, 7;
	setp.lt.u32 	%p2, %r23, 7;
	@%p2 bra 	$L__BB0_5;
	mul.wide.u32 	%rd5, %r75, 4;
	add.s64 	%rd6, %rd1, %rd5;
	ld.global.u32 	%r73, [%rd6];
	add.s32 	%r72, %r75, -4;
	and.b32  	%r24, %r2, 2147483640;
	neg.s32 	%r71, %r24;
$L__BB0_3:
	.pragma "nounroll";
	add.s32 	%r25, %r72, 4;
	div.s32 	%r26, %r73, %r25;
	sub.s32 	%r27, %r73, %r26;
	add.s32 	%r28, %r72, 3;
	mul.wide.u32 	%rd7, %r28, 4;
	add.s64 	%rd8, %rd1, %rd7;
	st.global.u32 	[%rd8], %r27;
	div.s32 	%r29, %r27, %r28;
	sub.s32 	%r30, %r27, %r29;
	add.s32 	%r31, %r72, 2;
	mul.wide.u32 	%rd9, %r31, 4;
	add.s64 	%rd10, %rd1, %rd9;
	st.global.u32 	[%rd10], %r30;
	div.s32 	%r32, %r30, %r31;
	sub.s32 	%r33, %r30, %r32;
	add.s32 	%r34, %r72, 1;
	mul.wide.u32 	%rd11, %r34, 4;
	add.s64 	%rd12, %rd1, %rd11;
	st.global.u32 	[%rd12], %r33;
	div.s32 	%r35, %r33, %r34;
	sub.s32 	%r36, %r33, %r35;
	add.s32 	%r37, %r72, -4;
	mul.wide.u32 	%rd13, %r72, 4;
	add.s64 	%rd14, %rd1, %rd13;
	st.global.u32 	[%rd14], %r36;
	div.s32 	%r38, %r36, %r72;
	sub.s32 	%r39, %r36, %r38;
	add.s32 	%r40, %r72, -1;
	mul.wide.u32 	%rd15, %r40, 4;
	add.s64 	%rd16, %rd1, %rd15;
	st.global.u32 	[%rd16], %r39;
	div.s32 	%r41, %r39, %r40;
	sub.s32 	%r42, %r39, %r41;
	add.s32 	%r43, %r72, -2;
	mul.wide.u32 	%rd17, %r43, 4;
	add.s64 	%rd18, %rd1, %rd17;
	st.global.u32 	[%rd18], %r42;
	div.s32 	%r44, %r42, %r43;
	sub.s32 	%r45, %r42, %r44;
	add.s32 	%r46, %r72, -3;
	mul.wide.u32 	%rd19, %r46, 4;
	add.s64 	%rd20, %rd1, %rd19;
	st.global.u32 	[%rd20], %r45;
	div.s32 	%r47, %r45, %r46;
	sub.s32 	%r73, %r45, %r47;
	mul.wide.u32 	%rd21, %r37, 4;
	add.s64 	%rd22, %rd1, %rd21;
	st.global.u32 	[%rd22], %r73;
	add.s32 	%r72, %r72, -8;
	add.s32 	%r71, %r71, 8;
	setp.ne.s32 	%p3, %r71, 0;
	@%p3 bra 	$L__BB0_3;
	add.s32 	%r75, %r72, 4;
$L__BB0_5:
	setp.eq.s32 	%p4, %r3, 0;
	@%p4 bra 	$L__BB0_13;
	and.b32  	%r15, %r2, 3;
	setp.lt.u32 	%p5, %r3, 4;
	@%p5 bra 	$L__BB0_8;
	mul.wide.u32 	%rd23, %r75, 4;
	add.s64 	%rd24, %rd1, %rd23;
	ld.global.u32 	%r48, [%rd24];
	div.s32 	%r49, %r48, %r75;
	sub.s32 	%r50, %r48, %r49;
	add.s32 	%r51, %r75, -1;
	mul.wide.u32 	%rd25, %r51, 4;
	add.s64 	%rd26, %rd1, %rd25;
	st.global.u32 	[%rd26], %r50;
	div.s32 	%r52, %r50, %r51;
	sub.s32 	%r53, %r50, %r52;
	add.s32 	%r54, %r75, -2;
	mul.wide.u32 	%rd27, %r54, 4;
	add.s64 	%rd28, %rd1, %rd27;
	st.global.u32 	[%rd28], %r53;
	div.s32 	%r55, %r53, %r54;
	sub.s32 	%r56, %r53, %r55;
	add.s32 	%r57, %r75, -3;
	mul.wide.u32 	%rd29, %r57, 4;
	add.s64 	%rd30, %rd1, %rd29;
	st.global.u32 	[%rd30], %r56;
	div.s32 	%r58, %r56, %r57;
	sub.s32 	%r59, %r56, %r58;
	add.s32 	%r75, %r75, -4;
	mul.wide.u32 	%rd31, %r75, 4;
	add.s64 	%rd32, %rd1, %rd31;
	st.global.u32 	[%rd32], %r59;
$L__BB0_8:
	setp.eq.s32 	%p6, %r15, 0;
	@%p6 bra 	$L__BB0_13;
	setp.eq.s32 	%p7, %r15, 1;
	@%p7 bra 	$L__BB0_11;
	mul.wide.u32 	%rd33, %r75, 4;
	add.s64 	%rd34, %rd1, %rd33;
	ld.global.u32 	%r60, [%rd34];
	div.s32 	%r61, %r60, %r75;
	sub.s32 	%r62, %r60, %r61;
	add.s32 	%r63, %r75, -1;
	mul.wide.u32 	%rd35, %r63, 4;
	add.s64 	%rd36, %rd1, %rd35;
	st.global.u32 	[%rd36], %r62;
	div.s32 	%r64, %r62, %r63;
	sub.s32 	%r65, %r62, %r64;
	add.s32 	%r75, %r75, -2;
	mul.wide.u32 	%rd37, %r75, 4;
	add.s64 	%rd38, %rd1, %rd37;
	st.global.u32 	[%rd38], %r65;
$L__BB0_11:
	and.b32  	%r66, %r2, 1;
	setp.eq.b32 	%p8, %r66, 1;
	not.pred 	%p9, %p8;
	@%p9 bra 	$L__BB0_13;
	mul.wide.u32 	%rd39, %r75, 4;
	add.s64 	%rd40, %rd1, %rd39;
	ld.global.u32 	%r67, [%rd40];
	div.s32 	%r68, %r67, %r75;
	sub.s32 	%r69, %r67, %r68;
	add.s32 	%r70, %r75, -1;
	mul.wide.u32 	%rd41, %r70, 4;
	add.s64 	%rd42, %rd1, %rd41;
	st.global.u32 	[%rd42], %r69;
$L__BB0_13:
	ret;

}
	// .globl	_Z21global_oddeven_workerIlEvPT_Piiii
.visible .entry _Z21global_oddeven_workerIlEvPT_Piiii(
	.param .u64 .ptr .align 1 _Z21global_oddeven_workerIlEvPT_Piiii_param_0,
	.param .u64 .ptr .align 1 _Z21global_oddeven_workerIlEvPT_Piiii_param_1,
	.param .u32 _Z21global_oddeven_workerIlEvPT_Piiii_param_2,
	.param .u32 _Z21global_oddeven_workerIlEvPT_Piiii_param_3,
	.param .u32 _Z21global_oddeven_workerIlEvPT_Piiii_param_4
)
{
	.reg .pred 	%p<74>;
	.reg .b32 	%r<119>;
	.reg .b64 	%rd<73>;

	ld.param.u64 	%rd51, [_Z21global_oddeven_workerIlEvPT_Piiii_param_0];
	ld.param.u64 	%rd50, [_Z21global_oddeven_workerIlEvPT_Piiii_param_1];
	ld.param.u32 	%r38, [_Z21global_oddeven_workerIlEvPT_Piiii_param_2];
	ld.param.u32 	%r39, [_Z21global_oddeven_workerIlEvPT_Piiii_param_3];
	ld.param.u32 	%r40, [_Z21global_oddeven_workerIlEvPT_Piiii_param_4];
	cvta.to.global.u64 	%rd1, %rd51;
	mov.u32 	%r41, %ntid.x;
	mov.u32 	%r42, %ctaid.x;
	mov.u32 	%r43, %tid.x;
	mad.lo.s32 	%r1, %r41, %r42, %r43;
	setp.ge.s32 	%p1, %r1, %r38;
	@%p1 bra 	$L__BB1_60;
	cvta.to.global.u64 	%rd52, %rd50;
	shl.b32 	%r44, %r38, 1;
	mul.wide.s32 	%rd53, %r44, 4;
	add.s64 	%rd54, %rd52, %rd53;
	ld.global.u32 	%r2, [%rd54];
	shl.b32 	%r45, %r1, 1;
	add.s32 	%r46, %r45, %r39;
	rem.s32 	%r3, %r46, %r44;
	add.s32 	%r47, %r46, 1;
	rem.s32 	%r4, %r47, %r44;
	mul.wide.s32 	%rd55, %r3, 4;
	add.s64 	%rd2, %rd52, %rd55;
	ld.global.u32 	%r117, [%rd2];
	setp.lt.s32 	%p2, %r3, %r4;
	selp.b32 	%r48, 0, %r2, %p2;
	mul.wide.s32 	%rd56, %r4, 4;
	add.s64 	%rd3, %rd52, %rd56;
	ld.global.u32 	%r49, [%rd3+4];
	sub.s32 	%r50, %r49, %r117;
	add.s32 	%r6, %r50, %r48;
	add.s32 	%r7, %r49, %r48;
	setp.gt.s32 	%p3, %r7, %r2;
	@%p3 bra 	$L__BB1_9;
	add.s32 	%r8, %r7, -1;
	setp.ge.s32 	%p4, %r117, %r8;
	@%p4 bra 	$L__BB1_58;
$L__BB1_3:
	add.s32 	%r16, %r117, 1;
	setp.ge.s32 	%p5, %r16, %r7;
	@%p5 bra 	$L__BB1_8;
	mul.wide.s32 	%rd57, %r117, 8;
	add.s64 	%rd5, %rd1, %rd57;
	mov.u32 	%r110, %r16;
$L__BB1_5:
	mul.wide.s32 	%rd58, %r110, 8;
	add.s64 	%rd6, %rd1, %rd58;
	ld.global.u64 	%rd7, [%rd5];
	ld.global.u64 	%rd8, [%rd6];
	setp.lt.s64 	%p6, %rd8, %rd7;
	setp.gt.s64 	%p7, %rd8, %rd7;
	selp.b32 	%r51, 1, 0, %p7;
	selp.b32 	%r52, -1, %r51, %p6;
	mul.lo.s32 	%r53, %r52, %r40;
	setp.gt.s32 	%p8, %r53, -1;
	@%p8 bra 	$L__BB1_7;
	st.global.u64 	[%rd5], %rd8;
	st.global.u64 	[%rd6], %rd7;
$L__BB1_7:
	add.s32 	%r110, %r110, 1;
	setp.lt.s32 	%p9, %r110, %r7;
	@%p9 bra 	$L__BB1_5;
$L__BB1_8:
	setp.eq.s32 	%p10, %r16, %r8;
	mov.u32 	%r117, %r16;
	@%p10 bra 	$L__BB1_58;
	bra.uni 	$L__BB1_3;
$L__BB1_9:
	rem.s32 	%r9, %r7, %r2;
	setp.lt.s32 	%p11, %r9, 1;
	@%p11 bra 	$L__BB1_51;
	sub.s32 	%r55, %r2, %r117;
	and.b32  	%r10, %r55, 3;
	mul.wide.s32 	%rd59, %r117, 8;
	add.s64 	%rd4, %rd1, %rd59;
	add.s32 	%r11, %r117, 1;
	add.s32 	%r12, %r117, 2;
	add.s32 	%r13, %r117, 3;
	sub.s32 	%r14, %r117, %r2;
	mov.b32 	%r111, 0;
$L__BB1_11:
	sub.s32 	%r56, %r9, %r111;
	mul.wide.u32 	%rd60, %r111, 8;
	add.s64 	%rd9, %rd1, %rd60;
	and.b32  	%r20, %r56, 3;
	setp.eq.s32 	%p12, %r20, 0;
	mov.u32 	%r112, %r111;
	@%p12 bra 	$L__BB1_20;
	ld.global.u64 	%rd66, [%rd9];
	ld.global.u64 	%rd11, [%rd9+8];
	setp.lt.s64 	%p13, %rd11, %rd66;
	setp.gt.s64 	%p14, %rd11, %rd66;
	selp.b32 	%r57, 1, 0, %p14;
	selp.b32 	%r58, -1, %r57, %p13;
	mul.lo.s32 	%r59, %r58, %r40;
	setp.gt.s32 	%p15, %r59, -1;
	@%p15 bra 	$L__BB1_14;
	st.global.u64 	[%rd9], %rd11;
	st.global.u64 	[%rd9+8], %rd66;
	mov.u64 	%rd66, %rd11;
$L__BB1_14:
	setp.eq.s32 	%p16, %r20, 1;
	add.s32 	%r112, %r111, 1;
	@%p16 bra 	$L__BB1_20;
	ld.global.u64 	%rd13, [%rd9+16];
	setp.lt.s64 	%p17, %rd13, %rd66;
	setp.gt.s64 	%p18, %rd13, %rd66;
	selp.b32 	%r60, 1, 0, %p18;
	selp.b32 	%r61, -1, %r60, %p17;
	mul.lo.s32 	%r62, %r61, %r40;
	setp.gt.s32 	%p19, %r62, -1;
	@%p19 bra 	$L__BB1_17;
	st.global.u64 	[%rd9], %rd13;
	st.global.u64 	[%rd9+16], %rd66;
	mov.u64 	%rd66, %rd13;
$L__BB1_17:
	setp.eq.s32 	%p20, %r20, 2;
	add.s32 	%r112, %r111, 2;
	@%p20 bra 	$L__BB1_20;
	add.s32 	%r112, %r111, 3;
	ld.global.u64 	%rd15, [%rd9+24];
	setp.lt.s64 	%p21, %rd15, %rd66;
	setp.gt.s64 	%p22, %rd15, %rd66;
	selp.b32 	%r63, 1, 0, %p22;
	selp.b32 	%r64, -1, %r63, %p21;
	mul.lo.s32 	%r65, %r64, %r40;
	setp.gt.s32 	%p23, %r65, -1;
	@%p23 bra 	$L__BB1_20;
	st.global.u64 	[%rd9], %rd15;
	st.global.u64 	[%rd9+24], %rd66;
$L__BB1_20:
	sub.s32 	%r66, %r111, %r9;
	setp.gt.u32 	%p24, %r66, -4;
	@%p24 bra 	$L__BB1_21;
	bra.uni 	$L__BB1_41;
$L__BB1_21:
	setp.ge.s32 	%p38, %r117, %r2;
	@%p38 bra 	$L__BB1_50;
	setp.eq.s32 	%p39, %r10, 0;
	mov.u32 	%r113, %r117;
	@%p39 bra 	$L__BB1_31;
	ld.global.u64 	%rd16, [%rd9];
	ld.global.u64 	%rd17, [%rd4];
	setp.lt.s64 	%p40, %rd17, %rd16;
	setp.gt.s64 	%p41, %rd17, %rd16;
	selp.b32 	%r79, 1, 0, %p41;
	selp.b32 	%r80, -1, %r79, %p40;
	mul.lo.s32 	%r81, %r80, %r40;
	setp.gt.s32 	%p42, %r81, -1;
	@%p42 bra 	$L__BB1_25;
	st.global.u64 	[%rd9], %rd17;
	st.global.u64 	[%rd4], %rd16;
$L__BB1_25:
	setp.eq.s32 	%p43, %r10, 1;
	mov.u32 	%r113, %r11;
	@%p43 bra 	$L__BB1_31;
	ld.global.u64 	%rd18, [%rd9];
	ld.global.u64 	%rd19, [%rd4+8];
	setp.lt.s64 	%p44, %rd19, %rd18;
	setp.gt.s64 	%p45, %rd19, %rd18;
	selp.b32 	%r82, 1, 0, %p45;
	selp.b32 	%r83, -1, %r82, %p44;
	mul.lo.s32 	%r84, %r83, %r40;
	setp.gt.s32 	%p46, %r84, -1;
	@%p46 bra 	$L__BB1_28;
	st.global.u64 	[%rd9], %rd19;
	st.global.u64 	[%rd4+8], %rd18;
$L__BB1_28:
	setp.eq.s32 	%p47, %r10, 2;
	mov.u32 	%r113, %r12;
	@%p47 bra 	$L__BB1_31;
	ld.global.u64 	%rd20, [%rd9];
	ld.global.u64 	%rd21, [%rd4+16];
	setp.lt.s64 	%p48, %rd21, %rd20;
	setp.gt.s64 	%p49, %rd21, %rd20;
	selp.b32 	%r85, 1, 0, %p49;
	selp.b32 	%r86, -1, %r85, %p48;
	mul.lo.s32 	%r87, %r86, %r40;
	setp.gt.s32 	%p50, %r87, -1;
	mov.u32 	%r113, %r13;
	@%p50 bra 	$L__BB1_31;
	st.global.u64 	[%rd9], %rd21;
	st.global.u64 	[%rd4+16], %rd20;
	mov.u32 	%r113, %r13;
$L__BB1_31:
	setp.gt.u32 	%p51, %r14, -4;
	@%p51 bra 	$L__BB1_50;
$L__BB1_32:
	mul.wide.s32 	%rd62, %r113, 8;
	add.s64 	%rd34, %rd1, %rd62;
	ld.global.u64 	%rd71, [%rd9];
	ld.global.u64 	%rd36, [%rd34];
	setp.lt.s64 	%p52, %rd36, %rd71;
	setp.gt.s64 	%p53, %rd36, %rd71;
	selp.b32 	%r88, 1, 0, %p53;
	selp.b32 	%r89, -1, %r88, %p52;
	mul.lo.s32 	%r90, %r89, %r40;
	setp.gt.s32 	%p54, %r90, -1;
	@%p54 bra 	$L__BB1_34;
	st.global.u64 	[%rd9], %rd36;
	st.global.u64 	[%rd34], %rd71;
	ld.global.u64 	%rd71, [%rd9];
$L__BB1_34:
	ld.global.u64 	%rd39, [%rd34+8];
	setp.lt.s64 	%p55, %rd39, %rd71;
	setp.gt.s64 	%p56, %rd39, %rd71;
	selp.b32 	%r91, 1, 0, %p56;
	selp.b32 	%r92, -1, %r91, %p55;
	mul.lo.s32 	%r93, %r92, %r40;
	setp.gt.s32 	%p57, %r93, -1;
	@%p57 bra 	$L__BB1_36;
	st.global.u64 	[%rd9], %rd39;
	st.global.u64 	[%rd34+8], %rd71;
	ld.global.u64 	%rd71, [%rd9];
$L__BB1_36:
	ld.global.u64 	%rd42, [%rd34+16];
	setp.lt.s64 	%p58, %rd42, %rd71;
	setp.gt.s64 	%p59, %rd42, %rd71;
	selp.b32 	%r94, 1, 0, %p59;
	selp.b32 	%r95, -1, %r94, %p58;
	mul.lo.s32 	%r96, %r95, %r40;
	setp.gt.s32 	%p60, %r96, -1;
	@%p60 bra 	$L__BB1_38;
	st.global.u64 	[%rd9], %rd42;
	st.global.u64 	[%rd34+16], %rd71;
	ld.global.u64 	%rd71, [%rd9];
$L__BB1_38:
	ld.global.u64 	%rd45, [%rd34+24];
	setp.lt.s64 	%p61, %rd45, %rd71;
	setp.gt.s64 	%p62, %rd45, %rd71;
	selp.b32 	%r97, 1, 0, %p62;
	selp.b32 	%r98, -1, %r97, %p61;
	mul.lo.s32 	%r99, %r98, %r40;
	setp.gt.s32 	%p63, %r99, -1;
	@%p63 bra 	$L__BB1_40;
	st.global.u64 	[%rd9], %rd45;
	st.global.u64 	[%rd34+24], %rd71;
$L__BB1_40:
	add.s32 	%r113, %r113, 4;
	setp.ne.s32 	%p64, %r113, %r2;
	@%p64 bra 	$L__BB1_32;
	bra.uni 	$L__BB1_50;
$L__BB1_41:
	mul.wide.u32 	%rd61, %r112, 8;
	add.s64 	%rd22, %rd1, %rd61;
	ld.global.u64 	%rd68, [%rd9];
	ld.global.u64 	%rd24, [%rd22+8];
	setp.lt.s64 	%p25, %rd24, %rd68;
	setp.gt.s64 	%p26, %rd24, %rd68;
	selp.b32 	%r67, 1, 0, %p26;
	selp.b32 	%r68, -1, %r67, %p25;
	mul.lo.s32 	%r69, %r68, %r40;
	setp.gt.s32 	%p27, %r69, -1;
	@%p27 bra 	$L__BB1_43;
	st.global.u64 	[%rd9], %rd24;
	st.global.u64 	[%rd22+8], %rd68;
	ld.global.u64 	%rd68, [%rd9];
$L__BB1_43:
	ld.global.u64 	%rd27, [%rd22+16];
	setp.lt.s64 	%p28, %rd27, %rd68;
	setp.gt.s64 	%p29, %rd27, %rd68;
	selp.b32 	%r70, 1, 0, %p29;
	selp.b32 	%r71, -1, %r70, %p28;
	mul.lo.s32 	%r72, %r71, %r40;
	setp.gt.s32 	%p30, %r72, -1;
	@%p30 bra 	$L__BB1_45;
	st.global.u64 	[%rd9], %rd27;
	st.global.u64 	[%rd22+16], %rd68;
	ld.global.u64 	%rd68, [%rd9];
$L__BB1_45:
	ld.global.u64 	%rd30, [%rd22+24];
	setp.lt.s64 	%p31, %rd30, %rd68;
	setp.gt.s64 	%p32, %rd30, %rd68;
	selp.b32 	%r73, 1, 0, %p32;
	selp.b32 	%r74, -1, %r73, %p31;
	mul.lo.s32 	%r75, %r74, %r40;
	setp.gt.s32 	%p33, %r75, -1;
	@%p33 bra 	$L__BB1_47;
	st.global.u64 	[%rd9], %rd30;
	st.global.u64 	[%rd22+24], %rd68;
	ld.global.u64 	%rd68, [%rd9];
$L__BB1_47:
	add.s32 	%r112, %r112, 4;
	ld.global.u64 	%rd33, [%rd22+32];
	setp.lt.s64 	%p34, %rd33, %rd68;
	setp.gt.s64 	%p35, %rd33, %rd68;
	selp.b32 	%r76, 1, 0, %p35;
	selp.b32 	%r77, -1, %r76, %p34;
	mul.lo.s32 	%r78, %r77, %r40;
	setp.gt.s32 	%p36, %r78, -1;
	@%p36 bra 	$L__BB1_49;
	st.global.u64 	[%rd9], %rd33;
	st.global.u64 	[%rd22+32], %rd68;
$L__BB1_49:
	setp.eq.s32 	%p37, %r112, %r9;
	@%p37 bra 	$L__BB1_21;
	bra.uni 	$L__BB1_41;
$L__BB1_50:
	add.s32 	%r111, %r111, 1;
	setp.eq.s32 	%p65, %r111, %r9;
	@%p65 bra 	$L__BB1_51;
	bra.uni 	$L__BB1_11;
$L__BB1_51:
	add.s32 	%r25, %r2, -1;
	setp.ge.s32 	%p66, %r117, %r25;
	@%p66 bra 	$L__BB1_58;
$L__BB1_52:
	add.s32 	%r33, %r117, 1;
	setp.ge.s32 	%p67, %r33, %r2;
	@%p67 bra 	$L__BB1_57;
	mul.wide.s32 	%rd63, %r117, 8;
	add.s64 	%rd46, %rd1, %rd63;
	mov.u32 	%r118, %r33;
$L__BB1_54:
	mul.wide.s32 	%rd64, %r118, 8;
	add.s64 	%rd47, %rd1, %rd64;
	ld.global.u64 	%rd48, [%rd46];
	ld.global.u64 	%rd49, [%rd47];
	setp.lt.s64 	%p68, %rd49, %rd48;
	setp.gt.s64 	%p69, %rd49, %rd48;
	selp.b32 	%r100, 1, 0, %p69;
	selp.b32 	%r101, -1, %r100, %p68;
	mul.lo.s32 	%r102, %r101, %r40;
	setp.gt.s32 	%p70, %r102, -1;
	@%p70 bra 	$L__BB1_56;
	st.global.u64 	[%rd46], %rd49;
	st.global.u64 	[%rd47], %rd48;
$L__BB1_56:
	add.s32 	%r118, %r118, 1;
	add.s32 	%r37, %r117, 1;
	add.s32 	%r103, %r117, 2;
	setp.lt.s32 	%p71, %r103, %r2;
	mov.u32 	%r117, %r37;
	@%p71 bra 	$L__BB1_54;
$L__BB1_57:
	setp.ne.s32 	%p72, %r33, %r25;
	mov.u32 	%r117, %r33;
	@%p72 bra 	$L__BB1_52;
$L__BB1_58:
	setp.ge.s32 	%p73, %r3, %r4;
	@%p73 bra 	$L__BB1_60;
	ld.global.u32 	%r104, [%rd2];
	shr.u32 	%r105, %r6, 31;
	add.s32 	%r106, %r6, %r105;
	shr.s32 	%r107, %r106, 1;
	add.s32 	%r108, %r104, %r107;
	st.global.u32 	[%rd3], %r108;
$L__BB1_60:
	ret;

}


// ===== COMPILED SASS (sm_100) =====

	.target	sm_100

	.elftype	@"ET_EXEC"


//--------------------- .note.nv.tkinfo           --------------------------
	.section	.note.nv.tkinfo,"",@"SHT_NOTE"
	.sectionflags	@"SHF_NOTE_NV_TKINFO"
	.tkinfo
        /*0018*/ 	.word	0x00000002
        /*0030*/ 	.string	""
        /*0030*/ 	.string	"ptxas"
        /*0030*/ 	.string	"Cuda compilation tools, release 13.0, V13.0.88"
        /*0030*/ 	.string	"Build cuda_13.0.r13.0/compiler.36424714_0"
        /*0030*/ 	.string	"-arch sm_100 -m 64 "



//--------------------- .note.nv.cuinfo           --------------------------
	.section	.note.nv.cuinfo,"",@"SHT_NOTE"
	.sectionflags	@"SHF_NOTE_NV_CUINFO"
        /*0018*/ 	.short	0x0002
        /*001a*/ 	.short	0x0064
        /*001c*/ 	.short	0x0082
	.zero		2


//--------------------- .nv.info                  --------------------------
	.section	.nv.info,"",@"SHT_CUDA_INFO"
	.align	4


	//----- nvinfo : EIATTR_REGCOUNT
	.align		4
        /*0000*/ 	.byte	0x04, 0x2f
        /*0002*/ 	.short	(.L_1 - .L_0)
	.align		4
.L_0:
        /*0004*/ 	.word	index@(_Z22global_oddeven_spliterIlEvPiii)
        /*0008*/ 	.word	0x00000020


	//----- nvinfo : EIATTR_FRAME_SIZE
	.align		4
.L_1:
        /*000c*/ 	.byte	0x04, 0x11
        /*000e*/ 	.short	(.L_3 - .L_2)
	.align		4
.L_2:
        /*0010*/ 	.word	index@(_Z22global_oddeven_spliterIlEvPiii)
        /*0014*/ 	.word	0x00000000


	//----- nvinfo : EIATTR_REGCOUNT
	.align		4
.L_3:
        /*0018*/ 	.byte	0x04, 0x2f
        /*001a*/ 	.short	(.L_5 - .L_4)
	.align		4
.L_4:
        /*001c*/ 	.word	index@(_Z21global_oddeven_workerIlEvPT_Piiii)
        /*0020*/ 	.word	0x00000020


	//----- nvinfo : EIATTR_FRAME_SIZE
	.align		4
.L_5:
        /*0024*/ 	.byte	0x04, 0x11
        /*0026*/ 	.short	(.L_7 - .L_6)
	.align		4
.L_6:
        /*0028*/ 	.word	index@(_Z21global_oddeven_workerIlEvPT_Piiii)
        /*002c*/ 	.word	0x00000000


	//----- nvinfo : EIATTR_MIN_STACK_SIZE
	.align		4
.L_7:
        /*0030*/ 	.byte	0x04, 0x12
        /*0032*/ 	.short	(.L_9 - .L_8)
	.align		4
.L_8:
        /*0034*/ 	.word	index@(_Z21global_oddeven_workerIlEvPT_Piiii)
        /*0038*/ 	.word	0x00000000


	//----- nvinfo : EIATTR_MIN_STACK_SIZE
	.align		4
.L_9:
        /*003c*/ 	.byte	0x04, 0x12
        /*003e*/ 	.short	(.L_11 - .L_10)
	.align		4
.L_10:
        /*0040*/ 	.word	index@(_Z22global_oddeven_spliterIlEvPiii)
        /*0044*/ 	.word	0x00000000
.L_11:


//--------------------- .nv.compat                --------------------------
	.section	.nv.compat,"",@"SHT_CUDA_COMPAT_INFO"
	.align	4
        /*0000*/ 	.byte	0x02, 0x09, 0x00, 0x00, 0x02, 0x02, 0x01, 0x00, 0x02, 0x05, 0x05, 0x00, 0x03, 0x07, 0x01, 0x01
        /*0010*/ 	.byte	0x02, 0x03, 0x00, 0x00, 0x02, 0x06, 0x01, 0x00, 0x04, 0x0b, 0x08, 0x00, 0x09, 0x00, 0x00, 0x00
        /*0020*/ 	.byte	0x00, 0x00, 0x00, 0x00


//--------------------- .nv.info._Z21global_oddeven_workerIlEvPT_Piiii --------------------------
	.section	.nv.info._Z21global_oddeven_workerIlEvPT_Piiii,"",@"SHT_CUDA_INFO"
	.sectionflags	@""
	.align	4


	//----- nvinfo : EIATTR_CUDA_API_VERSION
	.align		4
        /*0000*/ 	.byte	0x04, 0x37
        /*0002*/ 	.short	(.L_13 - .L_12)
.L_12:
        /*0004*/ 	.word	0x00000082


	//----- nvinfo : EIATTR_KPARAM_INFO
	.align		4
.L_13:
        /*0008*/ 	.byte	0x04, 0x17
        /*000a*/ 	.short	(.L_15 - .L_14)
.L_14:
        /*000c*/ 	.word	0x00000000
        /*0010*/ 	.short	0x0004
        /*0012*/ 	.short	0x0018
        /*0014*/ 	.byte	0x00, 0xf0, 0x11, 0x00


	//----- nvinfo : EIATTR_KPARAM_INFO
	.align		4
.L_15:
        /*0018*/ 	.byte	0x04, 0x17
        /*001a*/ 	.short	(.L_17 - .L_16)
.L_16:
        /*001c*/ 	.word	0x00000000
        /*0020*/ 	.short	0x0003
        /*0022*/ 	.short	0x0014
        /*0024*/ 	.byte	0x00, 0xf0, 0x11, 0x00


	//----- nvinfo : EIATTR_KPARAM_INFO
	.align		4
.L_17:
        /*0028*/ 	.byte	0x04, 0x17
        /*002a*/ 	.short	(.L_19 - .L_18)
.L_18:
        /*002c*/ 	.word	0x00000000
        /*0030*/ 	.short	0x0002
        /*0032*/ 	.short	0x0010
        /*0034*/ 	.byte	0x00, 0xf0, 0x11, 0x00


	//----- nvinfo : EIATTR_KPARAM_INFO
	.align		4
.L_19:
        /*0038*/ 	.byte	0x04, 0x17
        /*003a*/ 	.short	(.L_21 - .L_20)
.L_20:
        /*003c*/ 	.word	0x00000000
        /*0040*/ 	.short	0x0001
        /*0042*/ 	.short	0x0008
        /*0044*/ 	.byte	0x00, 0xf5, 0x21, 0x00


	//----- nvinfo : EIATTR_KPARAM_INFO
	.align		4
.L_21:
        /*0048*/ 	.byte	0x04, 0x17
        /*004a*/ 	.short	(.L_23 - .L_22)
.L_22:
        /*004c*/ 	.word	0x00000000
        /*0050*/ 	.short	0x0000
        /*0052*/ 	.short	0x0000
        /*0054*/ 	.byte	0x00, 0xf5, 0x21, 0x00


	//----- nvinfo : EIATTR_SPARSE_MMA_MASK
	.align		4
.L_23:
        /*0058*/ 	.byte	0x03, 0x50
        /*005a*/ 	.short	0x0000


	//----- nvinfo : EIATTR_MAXREG_COUNT
	.align		4
        /*005c*/ 	.byte	0x03, 0x1b
        /*005e*/ 	.short	0x00ff


	//----- nvinfo : EIATTR_MERCURY_ISA_VERSION
	.align		4
        /*0060*/ 	.byte	0x03, 0x5f
        /*0062*/ 	.short	0x0101


	//----- nvinfo : EIATTR_VRC_CTA_INIT_COUNT
	.align		4
        /*0064*/ 	.byte	0x02, 0x4a
	.zero		1
	.zero		1


	//----- nvinfo : EIATTR_EXIT_INSTR_OFFSETS
	.align		4
        /*0068*/ 	.byte	0x04, 0x1c
        /*006a*/ 	.short	(.L_25 - .L_24)


	//   ....[0]....
.L_24:
        /*006c*/ 	.word	0x00000070


	//   ....[1]....
        /*0070*/ 	.word	0x000018e0


	//   ....[2]....
        /*0074*/ 	.word	0x00001930


	//----- nvinfo : EIATTR_CRS_STACK_SIZE
	.align		4
.L_25:
        /*0078*/ 	.byte	0x04, 0x1e
        /*007a*/ 	.short	(.L_27 - .L_26)
.L_26:
        /*007c*/ 	.word	0x00000000


	//----- nvinfo : EIATTR_CBANK_PARAM_SIZE
	.align		4
.L_27:
        /*0080*/ 	.byte	0x03, 0x19
        /*0082*/ 	.short	0x001c


	//----- nvinfo : EIATTR_PARAM_CBANK
	.align		4
        /*0084*/ 	.byte	0x04, 0x0a
        /*0086*/ 	.short	(.L_29 - .L_28)
	.align		4
.L_28:
        /*0088*/ 	.word	index@(.nv.constant0._Z21global_oddeven_workerIlEvPT_Piiii)
        /*008c*/ 	.short	0x0380
        /*008e*/ 	.short	0x001c


	//----- nvinfo : EIATTR_SW_WAR
	.align		4
.L_29:
        /*0090*/ 	.byte	0x04, 0x36
        /*0092*/ 	.short	(.L_31 - .L_30)
.L_30:
        /*0094*/ 	.word	0x00000008
.L_31:


//--------------------- .nv.info._Z22global_oddeven_spliterIlEvPiii --------------------------
	.section	.nv.info._Z22global_oddeven_spliterIlEvPiii,"",@"SHT_CUDA_INFO"
	.sectionflags	@""
	.align	4


	//----- nvinfo : EIATTR_CUDA_API_VERSION
	.align		4
        /*0000*/ 	.byte	0x04, 0x37
        /*0002*/ 	.short	(.L_33 - .L_32)
.L_32:
        /*0004*/ 	.word	0x00000082


	//----- nvinfo : EIATTR_KPARAM_INFO
	.align		4
.L_33:
        /*0008*/ 	.byte	0x04, 0x17
        /*000a*/ 	.short	(.L_35 - .L_34)
.L_34:
        /*000c*/ 	.word	0x00000000
        /*0010*/ 	.short	0x0002
        /*0012*/ 	.short	0x000c
        /*0014*/ 	.byte	0x00, 0xf0, 0x11, 0x00


	//----- nvinfo : EIATTR_KPARAM_INFO
	.align		4
.L_35:
        /*0018*/ 	.byte	0x04, 0x17
        /*001a*/ 	.short	(.L_37 - .L_36)
.L_36:
        /*001c*/ 	.word	0x00000000
        /*0020*/ 	.short	0x0001
        /*0022*/ 	.short	0x0008
        /*0024*/ 	.byte	0x00, 0xf0, 0x11, 0x00


	//----- nvinfo : EIATTR_KPARAM_INFO
	.align		4
.L_37:
        /*0028*/ 	.byte	0x04, 0x17
        /*002a*/ 	.short	(.L_39 - .L_38)
.L_38:
        /*002c*/ 	.word	0x00000000
        /*0030*/ 	.short	0x0000
        /*0032*/ 	.short	0x0000
        /*0034*/ 	.byte	0x00, 0xf5, 0x21, 0x00


	//----- nvinfo : EIATTR_SPARSE_MMA_MASK
	.align		4
.L_39:
        /*0038*/ 	.byte	0x03, 0x50
        /*003a*/ 	.short	0x0000


	//----- nvinfo : EIATTR_MAXREG_COUNT
	.align		4
        /*003c*/ 	.byte	0x03, 0x1b
        /*003e*/ 	.short	0x00ff


	//----- nvinfo : EIATTR_MERCURY_ISA_VERSION
	.align		4
        /*0040*/ 	.byte	0x03, 0x5f
        /*0042*/ 	.short	0x0101


	//----- nvinfo : EIATTR_VRC_CTA_INIT_COUNT
	.align		4
        /*0044*/ 	.byte	0x02, 0x4a
	.zero		1
	.zero		1


	//----- nvinfo : EIATTR_EXIT_INSTR_OFFSETS
	.align		4
        /*0048*/ 	.byte	0x04, 0x1c
        /*004a*/ 	.short	(.L_41 - .L_40)


	//   ....[0]....
.L_40:
        /*004c*/ 	.word	0x00000080


	//   ....[1]....
        /*0050*/ 	.word	0x00001070


	//   ....[2]....
        /*0054*/ 	.word	0x00001850


	//   ....[3]....
        /*0058*/ 	.word	0x00001c80


	//   ....[4]....
        /*005c*/ 	.word	0x00001e70


	//----- nvinfo : EIATTR_CBANK_PARAM_SIZE
	.align		4
.L_41:
        /*0060*/ 	.byte	0x03, 0x19
        /*0062*/ 	.short	0x0010


	//----- nvinfo : EIATTR_PARAM_CBANK
	.align		4
        /*0064*/ 	.byte	0x04, 0x0a
        /*0066*/ 	.short	(.L_43 - .L_42)
	.align		4
.L_42:
        /*0068*/ 	.word	index@(.nv.constant0._Z22global_oddeven_spliterIlEvPiii)
        /*006c*/ 	.short	0x0380
        /*006e*/ 	.short	0x0010


	//----- nvinfo : EIATTR_SW_WAR
	.align		4
.L_43:
        /*0070*/ 	.byte	0x04, 0x36
        /*0072*/ 	.short	(.L_45 - .L_44)
.L_44:
        /*0074*/ 	.word	0x00000008
.L_45:


//--------------------- .nv.callgraph             --------------------------
	.section	.nv.callgraph,"",@"SHT_CUDA_CALLGRAPH"
	.align	4
	.sectionentsize	8
	.align		4
        /*0000*/ 	.word	0x00000000
	.align		4
        /*0004*/ 	.word	0xffffffff
	.align		4
        /*0008*/ 	.word	0x00000000
	.align		4
        /*000c*/ 	.word	0xfffffffe
	.align		4
        /*0010*/ 	.word	0x00000000
	.align		4
        /*0014*/ 	.word	0xfffffffd
	.align		4
        /*0018*/ 	.word	0x00000000
	.align		4
        /*001c*/ 	.word	0xfffffffc


//--------------------- .text._Z21global_oddeven_workerIlEvPT_Piiii --------------------------
	.section	.text._Z21global_oddeven_workerIlEvPT_Piiii,"ax",@progbits
	.align	128
        .global         _Z21global_oddeven_workerIlEvPT_Piiii
        .type           _Z21global_oddeven_workerIlEvPT_Piiii,@function
        .size           _Z21global_oddeven_workerIlEvPT_Piiii,(.L_x_32 - _Z21global_oddeven_workerIlEvPT_Piiii)
        .other          _Z21global_oddeven_workerIlEvPT_Piiii,@"STO_CUDA_ENTRY STV_DEFAULT"
_Z21global_oddeven_workerIlEvPT_Piiii:
.text._Z21global_oddeven_workerIlEvPT_Piiii:
[----:B------:R-:W-:Y:S01]  /*0000*/  LDC R1, c[0x0][0x37c] ;  /* 0x0000df00ff017b82 */ /* 0x000fe20000000800 */
[----:B------:R-:W0:Y:S07]  /*0010*/  S2R R0, SR_CTAID.X ;  /* 0x0000000000007919 */ /* 0x000e2e0000002500 */
[----:B------:R-:W1:Y:S01]  /*0020*/  LDC R5, c[0x0][0x390] ;  /* 0x0000e400ff057b82 */ /* 0x000e620000000800 */
[----:B------:R-:W0:Y:S01]  /*0030*/  LDCU UR4, c[0x0][0x360] ;  /* 0x00006c00ff0477ac */ /* 0x000e220008000800 */
[----:B------:R-:W0:Y:S02]  /*0040*/  S2R R3, SR_TID.X ;  /* 0x0000000000037919 */ /* 0x000e240000002100 */
[----:B0-----:R-:W-:-:S05]  /*0050*/  IMAD R0, R0, UR4, R3 ;  /* 0x0000000400007c24 */ /* 0x001fca000f8e0203 */
[----:B-1----:R-:W-:-:S13]  /*0060*/  ISETP.GE.AND P0, PT, R0, R5, PT ;  /* 0x000000050000720c */ /* 0x002fda0003f06270 */
[----:B------:R-:W-:Y:S05]  /*0070*/  @P0 EXIT ;  /* 0x000000000000094d */ /* 0x000fea0003800000 */
[----:B------:R-:W-:Y:S01]  /*0080*/  IMAD.SHL.U32 R3, R5, 0x2, RZ ;  /* 0x0000000205037824 */ /* 0x000fe200078e00ff */
[----:B------:R-:W0:Y:S04]  /*0090*/  LDCU UR4, c[0x0][0x394] ;  /* 0x00007280ff0477ac */ /* 0x000e280008000800 */
[-C--:B------:R-:W-:Y:S01]  /*00a0*/  IABS R7, R3.reuse ;  /* 0x0000000300077213 */ /* 0x080fe20000000000 */
[----:B------:R-:W1:Y:S01]  /*00b0*/  LDCU UR6, c[0x0][0x398] ;  /* 0x00007300ff0677ac */ /* 0x000e620008000800 */
[----:B------:R-:W-:Y:S02]  /*00c0*/  IABS R10, R3 ;  /* 0x00000003000a7213 */ /* 0x000fe40000000000 */
[----:B------:R-:W2:Y:S01]  /*00d0*/  I2F.RP R2, R7 ;  /* 0x0000000700027306 */ /* 0x000ea20000209400 */
[----:B------:R-:W3:Y:S02]  /*00e0*/  LDCU UR7, c[0x0][0x398] ;  /* 0x00007300ff0777ac */ /* 0x000ee40008000800 */
[----:B------:R-:W-:Y:S01]  /*00f0*/  IMAD.MOV R10, RZ, RZ, -R10 ;  /* 0x000000ffff0a7224 */ /* 0x000fe200078e0a0a */
[----:B------:R-:W4:Y:S01]  /*0100*/  LDCU UR9, c[0x0][0x398] ;  /* 0x00007300ff0977ac */ /* 0x000f220008000800 */
[----:B0-----:R-:W-:Y:S01]  /*0110*/  LEA R0, R0, UR4, 0x1 ;  /* 0x0000000400007c11 */ /* 0x001fe2000f8e08ff */
[----:B------:R-:W0:Y:S02]  /*0120*/  LDCU.64 UR4, c[0x0][0x358] ;  /* 0x00006b00ff0477ac */ /* 0x000e240008000a00 */
[----:B--2---:R-:W2:Y:S02]  /*0130*/  MUFU.RCP R2, R2 ;  /* 0x0000000200027308 */ /* 0x004ea40000001000 */
[----:B------:R-:W-:-:S02]  /*0140*/  VIADD R6, R0, 0x1 ;  /* 0x0000000100067836 */ /* 0x000fc40000000000 */
[----:B--2---:R-:W-:-:S04]  /*0150*/  VIADD R4, R2, 0xffffffe ;  /* 0x0ffffffe02047836 */ /* 0x004fc80000000000 */
[----:B------:R2:W5:Y:S02]  /*0160*/  F2I.FTZ.U32.TRUNC.NTZ R5, R4 ;  /* 0x0000000400057305 */ /* 0x000564000021f000 */
[----:B--2---:R-:W-:Y:S02]  /*0170*/  IMAD.MOV.U32 R4, RZ, RZ, RZ ;  /* 0x000000ffff047224 */ /* 0x004fe400078e00ff */
[----:B-----5:R-:W-:-:S04]  /*0180*/  IMAD.MOV R8, RZ, RZ, -R5 ;  /* 0x000000ffff087224 */ /* 0x020fc800078e0a05 */
[----:B------:R-:W-:Y:S01]  /*0190*/  IMAD R9, R8, R7, RZ ;  /* 0x0000000708097224 */ /* 0x000fe200078e02ff */
[----:B------:R-:W-:-:S03]  /*01a0*/  IABS R8, R6 ;  /* 0x0000000600087213 */ /* 0x000fc60000000000 */
[----:B------:R-:W-:Y:S01]  /*01b0*/  IMAD.HI.U32 R5, R5, R9, R4 ;  /* 0x0000000905057227 */ /* 0x000fe200078e0004 */
[----:B------:R-:W-:-:S03]  /*01c0*/  IABS R4, R0 ;  /* 0x0000000000047213 */ /* 0x000fc60000000000 */
[----:B------:R-:W-:Y:S02]  /*01d0*/  IMAD.MOV.U32 R9, RZ, RZ, R10 ;  /* 0x000000ffff097224 */ /* 0x000fe400078e000a */
[----:B------:R-:W-:-:S04]  /*01e0*/  IMAD.HI.U32 R2, R5, R8, RZ ;  /* 0x0000000805027227 */ /* 0x000fc800078e00ff */
[----:B------:R-:W-:-:S04]  /*01f0*/  IMAD.HI.U32 R5, R5, R4, RZ ;  /* 0x0000000405057227 */ /* 0x000fc800078e00ff */
[-C--:B------:R-:W-:Y:S02]  /*0200*/  IMAD R2, R2, R9.reuse, R8 ;  /* 0x0000000902027224 */ /* 0x080fe400078e0208 */
[----:B------:R-:W-:Y:S02]  /*0210*/  IMAD R5, R5, R9, R4 ;  /* 0x0000000905057224 */ /* 0x000fe400078e0204 */
[----:B------:R-:W2:Y:S01]  /*0220*/  LDC.64 R8, c[0x0][0x388] ;  /* 0x0000e200ff087b82 */ /* 0x000ea20000000a00 */
[C---:B------:R-:W-:Y:S02]  /*0230*/  ISETP.GT.U32.AND P1, PT, R7.reuse, R2, PT ;  /* 0x000000020700720c */ /* 0x040fe40003f24070 */
[----:B------:R-:W-:-:S11]  /*0240*/  ISETP.GT.U32.AND P0, PT, R7, R5, PT ;  /* 0x000000050700720c */ /* 0x000fd60003f04070 */
[--C-:B------:R-:W-:Y:S02]  /*0250*/  @!P1 IMAD.IADD R2, R2, 0x1, -R7.reuse ;  /* 0x0000000102029824 */ /* 0x100fe400078e0a07 */
[----:B------:R-:W-:Y:S01]  /*0260*/  @!P0 IMAD.IADD R5, R5, 0x1, -R7 ;  /* 0x0000000105058824 */ /* 0x000fe200078e0a07 */
[----:B------:R-:W-:Y:S02]  /*0270*/  ISETP.GE.AND P0, PT, R6, RZ, PT ;  /* 0x000000ff0600720c */ /* 0x000fe40003f06270 */
[C---:B------:R-:W-:Y:S02]  /*0280*/  ISETP.GT.U32.AND P2, PT, R7.reuse, R2, PT ;  /* 0x000000020700720c */ /* 0x040fe40003f44070 */
[----:B------:R-:W-:-:S11]  /*0290*/  ISETP.GT.U32.AND P1, PT, R7, R5, PT ;  /* 0x000000050700720c */ /* 0x000fd60003f24070 */
[--C-:B------:R-:W-:Y:S01]  /*02a0*/  @!P2 IMAD.IADD R2, R2, 0x1, -R7.reuse ;  /* 0x000000010202a824 */ /* 0x100fe200078e0a07 */
[----:B------:R-:W-:Y:S01]  /*02b0*/  ISETP.GE.AND P2, PT, R0, RZ, PT ;  /* 0x000000ff0000720c */ /* 0x000fe20003f46270 */
[----:B------:R-:W-:Y:S01]  /*02c0*/  @!P1 IMAD.IADD R5, R5, 0x1, -R7 ;  /* 0x0000000105059824 */ /* 0x000fe200078e0a07 */
[----:B------:R-:W-:Y:S01]  /*02d0*/  ISETP.NE.AND P1, PT, R3, RZ, PT ;  /* 0x000000ff0300720c */ /* 0x000fe20003f25270 */
[----:B------:R-:W-:Y:S01]  /*02e0*/  @!P0 IMAD.MOV R2, RZ, RZ, -R2 ;  /* 0x000000ffff028224 */ /* 0x000fe200078e0a02 */
[----:B------:R-:W-:-:S04]  /*02f0*/  LOP3.LUT R0, RZ, R3, RZ, 0x33, !PT ;  /* 0x00000003ff007212 */ /* 0x000fc800078e33ff */
[----:B------:R-:W-:Y:S01]  /*0300*/  SEL R26, R0, R2, !P1 ;  /* 0x00000002001a7207 */ /* 0x000fe20004800000 */
[----:B--2---:R-:W-:-:S04]  /*0310*/  IMAD.WIDE R2, R3, 0x4, R8 ;  /* 0x0000000403027825 */ /* 0x004fc800078e0208 */
[----:B------:R-:W-:Y:S01]  /*0320*/  IMAD.WIDE R10, R26, 0x4, R8 ;  /* 0x000000041a0a7825 */ /* 0x000fe200078e0208 */
[----:B0-----:R-:W2:Y:S03]  /*0330*/  LDG.E R27, desc[UR4][R2.64] ;  /* 0x00000004021b7981 */ /* 0x001ea6000c1e1900 */
[----:B------:R-:W-:Y:S01]  /*0340*/  @!P2 IMAD.MOV R5, RZ, RZ, -R5 ;  /* 0x000000ffff05a224 */ /* 0x000fe200078e0a05 */
[----:B------:R-:W5:Y:S04]  /*0350*/  LDG.E R6, desc[UR4][R10.64+0x4] ;  /* 0x000004040a067981 */ /* 0x000f68000c1e1900 */
[----:B------:R-:W-:-:S05]  /*0360*/  SEL R25, R0, R5, !P1 ;  /* 0x0000000500197207 */ /* 0x000fca0004800000 */
[----:B------:R-:W-:-:S05]  /*0370*/  IMAD.WIDE R8, R25, 0x4, R8 ;  /* 0x0000000419087825 */ /* 0x000fca00078e0208 */
[----:B------:R-:W3:Y:S01]  /*0380*/  LDG.E R24, desc[UR4][R8.64] ;  /* 0x0000000408187981 */ /* 0x000ee2000c1e1900 */
[----:B------:R-:W-:Y:S01]  /*0390*/  ISETP.GE.AND P0, PT, R25, R26, PT ;  /* 0x0000001a1900720c */ /* 0x000fe20003f06270 */
[----:B------:R-:W-:Y:S03]  /*03a0*/  BSSY.RECONVERGENT B0, `(.L_x_0) ;  /* 0x0000152000007945 */ /* 0x000fe60003800200 */
[----:B--2---:R-:W-:-:S05]  /*03b0*/  SEL R5, R27, RZ, P0 ;  /* 0x000000ff1b057207 */ /* 0x004fca0000000000 */
[----:B-----5:R-:W-:-:S05]  /*03c0*/  IMAD.IADD R0, R5, 0x1, R6 ;  /* 0x0000000105007824 */ /* 0x020fca00078e0206 */
[----:B------:R-:W-:Y:S02]  /*03d0*/  ISETP.GT.AND P0, PT, R0, R27, PT ;  /* 0x0000001b0000720c */ /* 0x000fe40003f04270 */
[----:B---3--:R-:W-:-:S11]  /*03e0*/  IADD3 R6, PT, PT, R5, R6, -R24 ;  /* 0x0000000605067210 */ /* 0x008fd60007ffe818 */
[----:B-1--4-:R-:W-:Y:S05]  /*03f0*/  @P0 BRA `(.L_x_1) ;  /* 0x00000000008c0947 */ /* 0x012fea0003800000 */
[----:B------:R-:W-:-:S05]  /*0400*/  VIADD R19, R0, 0xffffffff ;  /* 0xffffffff00137836 */ /* 0x000fca0000000000 */
[----:B------:R-:W-:-:S13]  /*0410*/  ISETP.GE.AND P0, PT, R24, R19, PT ;  /* 0x000000131800720c */ /* 0x000fda0003f06270 */
[----:B------:R-:W-:Y:S05]  /*0420*/  @P0 BRA `(.L_x_2) ;  /* 0x0000001400240947 */ /* 0x000fea0003800000 */
[----:B------:R-:W-:Y:S01]  /*0430*/  BSSY.RECONVERGENT B1, `(.L_x_3) ;  /* 0x000001e000017945 */ /* 0x000fe20003800200 */
.L_x_8:
[----:B------:R-:W-:Y:S01]  /*0440*/  VIADD R20, R24, 0x1 ;  /* 0x0000000118147836 */ /* 0x000fe20000000000 */
[----:B------:R-:W-:Y:S04]  /*0450*/  BSSY.RECONVERGENT B2, `(.L_x_4) ;  /* 0x0000018000027945 */ /* 0x000fe80003800200 */
[C---:B------:R-:W-:Y:S02]  /*0460*/  ISETP.GE.AND P0, PT, R20.reuse, R0, PT ;  /* 0x000000001400720c */ /* 0x040fe40003f06270 */
[----:B------:R-:W-:-:S11]  /*0470*/  ISETP.NE.AND P2, PT, R20, R19, PT ;  /* 0x000000131400720c */ /* 0x000fd60003f45270 */
[----:B------:R-:W-:Y:S05]  /*0480*/  @P0 BRA `(.L_x_5) ;  /* 0x0000000000500947 */ /* 0x000fea0003800000 */
[----:B------:R-:W0:Y:S01]  /*0490*/  LDC.64 R4, c[0x0][0x380] ;  /* 0x0000e000ff047b82 */ /* 0x000e220000000a00 */
[----:B------:R-:W-:-:S07]  /*04a0*/  IMAD.MOV.U32 R7, RZ, RZ, R20 ;  /* 0x000000ffff077224 */ /* 0x000fce00078e0014 */
[----:B------:R-:W1:Y:S01]  /*04b0*/  LDC.64 R2, c[0x0][0x380] ;  /* 0x0000e000ff027b82 */ /* 0x000e620000000a00 */
[----:B0-----:R-:W-:-:S07]  /*04c0*/  IMAD.WIDE R4, R24, 0x8, R4 ;  /* 0x0000000818047825 */ /* 0x001fce00078e0204 */
.L_x_6:
[C---:B-1----:R-:W-:Y:S01]  /*04d0*/  IMAD.WIDE R14, R7.reuse, 0x8, R2 ;  /* 0x00000008070e7825 */ /* 0x042fe200078e0202 */
[----:B------:R-:W2:Y:S04]  /*04e0*/  LDG.E.64 R12, desc[UR4][R4.64] ;  /* 0x00000004040c7981 */ /* 0x000ea8000c1e1b00 */
[----:B------:R-:W2:Y:S01]  /*04f0*/  LDG.E.64 R16, desc[UR4][R14.64] ;  /* 0x000000040e107981 */ /* 0x000ea2000c1e1b00 */
[----:B------:R-:W-:Y:S01]  /*0500*/  VIADD R7, R7, 0x1 ;  /* 0x0000000107077836 */ /* 0x000fe20000000000 */
[CC--:B--2---:R-:W-:Y:S02]  /*0510*/  ISETP.GT.U32.AND P0, PT, R16.reuse, R12.reuse, PT ;  /* 0x0000000c1000720c */ /* 0x0c4fe40003f04070 */
[----:B------:R-:W-:Y:S02]  /*0520*/  ISETP.GE.U32.AND P1, PT, R16, R12, PT ;  /* 0x0000000c1000720c */ /* 0x000fe40003f26070 */
[----:B------:R-:W-:-:S02]  /*0530*/  ISETP.GT.AND.EX P0, PT, R17, R13, PT, P0 ;  /* 0x0000000d1100720c */ /* 0x000fc40003f04300 */
[----:B------:R-:W-:Y:S02]  /*0540*/  ISETP.GE.AND.EX P1, PT, R17, R13, PT, P1 ;  /* 0x0000000d1100720c */ /* 0x000fe40003f26310 */
[----:B------:R-:W-:-:S04]  /*0550*/  SEL R18, RZ, 0x1, !P0 ;  /* 0x00000001ff127807 */ /* 0x000fc80004000000 */
[----:B------:R-:W-:-:S05]  /*0560*/  SEL R18, R18, 0xffffffff, P1 ;  /* 0xffffffff12127807 */ /* 0x000fca0000800000 */
[----:B------:R-:W-:-:S05]  /*0570*/  IMAD R18, R18, UR6, RZ ;  /* 0x0000000612127c24 */ /* 0x000fca000f8e02ff */
[----:B------:R-:W-:-:S13]  /*0580*/  ISETP.GT.AND P0, PT, R18, -0x1, PT ;  /* 0xffffffff1200780c */ /* 0x000fda0003f04270 */
[----:B------:R0:W-:Y:S04]  /*0590*/  @!P0 STG.E.64 desc[UR4][R4.64], R16 ;  /* 0x0000001004008986 */ /* 0x0001e8000c101b04 */
[----:B------:R0:W-:Y:S01]  /*05a0*/  @!P0 STG.E.64 desc[UR4][R14.64], R12 ;  /* 0x0000000c0e008986 */ /* 0x0001e2000c101b04 */
[----:B------:R-:W-:-:S13]  /*05b0*/  ISETP.GE.AND P0, PT, R7, R0, PT ;  /* 0x000000000700720c */ /* 0x000fda0003f06270 */
[----:B0-----:R-:W-:Y:S05]  /*05c0*/  @!P0 BRA `(.L_x_6) ;  /* 0xfffffffc00c08947 */ /* 0x001fea000383ffff */
.L_x_5:
[----:B------:R-:W-:Y:S05]  /*05d0*/  BSYNC.RECONVERGENT B2 ;  /* 0x0000000000027941 */ /* 0x000fea0003800200 */
.L_x_4:
[----:B------:R-:W-:Y:S05]  /*05e0*/  @!P2 BRA `(.L_x_7) ;  /* 0x000000000008a947 */ /* 0x000fea0003800000 */
[----:B------:R-:W-:Y:S01]  /*05f0*/  IMAD.MOV.U32 R24, RZ, RZ, R20 ;  /* 0x000000ffff187224 */ /* 0x000fe200078e0014 */
[----:B------:R-:W-:Y:S06]  /*0600*/  BRA `(.L_x_8) ;  /* 0xfffffffc008c7947 */ /* 0x000fec000383ffff */
.L_x_7:
[----:B------:R-:W-:Y:S05]  /*0610*/  BSYNC.RECONVERGENT B1 ;  /* 0x0000000000017941 */ /* 0x000fea0003800200 */
.L_x_3:
[----:B------:R-:W-:Y:S05]  /*0620*/  BRA `(.L_x_2) ;  /* 0x0000001000a47947 */ /* 0x000fea0003800000 */
.L_x_1:
[-C--:B------:R-:W-:Y:S01]  /*0630*/  IABS R12, R27.reuse ;  /* 0x0000001b000c7213 */ /* 0x080fe20000000000 */
[----:B------:R-:W-:Y:S01]  /*0640*/  BSSY.RECONVERGENT B1, `(.L_x_9) ;  /* 0x0000106000017945 */ /* 0x000fe20003800200 */
[----:B------:R-:W-:Y:S02]  /*0650*/  IABS R7, R27 ;  /* 0x0000001b00077213 */ /* 0x000fe40000000000 */
[----:B------:R-:W0:Y:S01]  /*0660*/  I2F.RP R4, R12 ;  /* 0x0000000c00047306 */ /* 0x000e220000209400 */
[----:B------:R-:W-:Y:S02]  /*0670*/  ISETP.GE.AND P2, PT, R0, RZ, PT ;  /* 0x000000ff0000720c */ /* 0x000fe40003f46270 */
[----:B------:R-:W-:-:S05]  /*0680*/  IMAD.MOV R7, RZ, RZ, -R7 ;  /* 0x000000ffff077224 */ /* 0x000fca00078e0a07 */
[----:B0-----:R-:W0:Y:S02]  /*0690*/  MUFU.RCP R4, R4 ;  /* 0x0000000400047308 */ /* 0x001e240000001000 */
[----:B0-----:R-:W-:Y:S01]  /*06a0*/  VIADD R2, R4, 0xffffffe ;  /* 0x0ffffffe04027836 */ /* 0x001fe20000000000 */
[----:B------:R-:W-:-:S05]  /*06b0*/  IABS R4, R0 ;  /* 0x0000000000047213 */ /* 0x000fca0000000000 */
[----:B------:R0:W1:Y:S02]  /*06c0*/  F2I.FTZ.U32.TRUNC.NTZ R3, R2 ;  /* 0x0000000200037305 */ /* 0x000064000021f000 */
[----:B0-----:R-:W-:Y:S02]  /*06d0*/  IMAD.MOV.U32 R2, RZ, RZ, RZ ;  /* 0x000000ffff027224 */ /* 0x001fe400078e00ff */
[----:B-1----:R-:W-:-:S04]  /*06e0*/  IMAD.MOV R5, RZ, RZ, -R3 ;  /* 0x000000ffff057224 */ /* 0x002fc800078e0a03 */
[----:B------:R-:W-:-:S04]  /*06f0*/  IMAD R5, R5, R12, RZ ;  /* 0x0000000c05057224 */ /* 0x000fc800078e02ff */
[----:B------:R-:W-:-:S06]  /*0700*/  IMAD.HI.U32 R3, R3, R5, R2 ;  /* 0x0000000503037227 */ /* 0x000fcc00078e0002 */
[----:B------:R-:W-:-:S04]  /*0710*/  IMAD.HI.U32 R3, R3, R4, RZ ;  /* 0x0000000403037227 */ /* 0x000fc800078e00ff */
[----:B------:R-:W-:-:S05]  /*0720*/  IMAD R7, R3, R7, R4 ;  /* 0x0000000703077224 */ /* 0x000fca00078e0204 */
[----:B------:R-:W-:-:S13]  /*0730*/  ISETP.GT.U32.AND P0, PT, R12, R7, PT ;  /* 0x000000070c00720c */ /* 0x000fda0003f04070 */
[----:B------:R-:W-:Y:S01]  /*0740*/  @!P0 IMAD.IADD R7, R7, 0x1, -R12 ;  /* 0x0000000107078824 */ /* 0x000fe200078e0a0c */
[----:B------:R-:W-:-:S04]  /*0750*/  ISETP.NE.AND P0, PT, R27, RZ, PT ;  /* 0x000000ff1b00720c */ /* 0x000fc80003f05270 */
[----:B------:R-:W-:-:S13]  /*0760*/  ISETP.GT.U32.AND P1, PT, R12, R7, PT ;  /* 0x000000070c00720c */ /* 0x000fda0003f24070 */
[----:B------:R-:W-:-:S04]  /*0770*/  @!P1 IMAD.IADD R7, R7, 0x1, -R12 ;  /* 0x0000000107079824 */ /* 0x000fc800078e0a0c */
[----:B------:R-:W-:Y:S01]  /*0780*/  @!P2 IMAD.MOV R7, RZ, RZ, -R7 ;  /* 0x000000ffff07a224 */ /* 0x000fe200078e0a07 */
[----:B------:R-:W-:-:S04]  /*0790*/  @!P0 LOP3.LUT R7, RZ, R27, RZ, 0x33, !PT ;  /* 0x0000001bff078212 */ /* 0x000fc800078e33ff */
[----:B------:R-:W-:-:S13]  /*07a0*/  ISETP.GE.AND P0, PT, R7, 0x1, PT ;  /* 0x000000010700780c */ /* 0x000fda0003f06270 */
[----:B------:R-:W-:Y:S05]  /*07b0*/  @!P0 BRA `(.L_x_10) ;  /* 0x0000000c00b88947 */ /* 0x000fea0003800000 */
[----:B------:R-:W0:Y:S01]  /*07c0*/  LDC.64 R12, c[0x0][0x380] ;  /* 0x0000e000ff0c7b82 */ /* 0x000e220000000a00 */
[C---:B------:R-:W-:Y:S02]  /*07d0*/  IMAD.IADD R2, R24.reuse, 0x1, -R27 ;  /* 0x0000000118027824 */ /* 0x040fe400078e0a1b */
[----:B------:R-:W-:Y:S02]  /*07e0*/  IMAD.IADD R0, R27, 0x1, -R24 ;  /* 0x000000011b007824 */ /* 0x000fe400078e0a18 */
[----:B------:R-:W-:Y:S01]  /*07f0*/  VIADD R5, R24, 0x1 ;  /* 0x0000000118057836 */ /* 0x000fe20000000000 */
[----:B------:R-:W-:Y:S01]  /*0800*/  ISETP.GT.U32.AND P1, PT, R2, -0x4, PT ;  /* 0xfffffffc0200780c */ /* 0x000fe20003f24070 */
[----:B------:R-:W-:Y:S01]  /*0810*/  VIADD R4, R24, 0x2 ;  /* 0x0000000218047836 */ /* 0x000fe20000000000 */
[----:B------:R-:W-:Y:S01]  /*0820*/  LOP3.LUT R0, R0, 0x3, RZ, 0xc0, !PT ;  /* 0x0000000300007812 */ /* 0x000fe200078ec0ff */
[----:B------:R-:W-:Y:S02]  /*0830*/  VIADD R3, R24, 0x3 ;  /* 0x0000000318037836 */ /* 0x000fe40000000000 */
[----:B------:R-:W-:-:S02]  /*0840*/  IMAD.MOV.U32 R2, RZ, RZ, RZ ;  /* 0x000000ffff027224 */ /* 0x000fc400078e00ff */
[----:B0-----:R-:W-:-:S07]  /*0850*/  IMAD.WIDE R12, R24, 0x8, R12 ;  /* 0x00000008180c7825 */ /* 0x001fce00078e020c */
.L_x_21:
[----:B0-----:R-:W0:Y:S01]  /*0860*/  LDC.64 R14, c[0x0][0x380] ;  /* 0x0000e000ff0e7b82 */ /* 0x001e220000000a00 */
[--C-:B------:R-:W-:Y:S01]  /*0870*/  IMAD.IADD R28, R7, 0x1, -R2.reuse ;  /* 0x00000001071c7824 */ /* 0x100fe200078e0a02 */
[----:B------:R-:W-:Y:S01]  /*0880*/  BSSY.RECONVERGENT B2, `(.L_x_11) ;  /* 0x0000037000027945 */ /* 0x000fe20003800200 */
[----:B------:R-:W-:-:S03]  /*0890*/  IMAD.MOV.U32 R22, RZ, RZ, R2 ;  /* 0x000000ffff167224 */ /* 0x000fc600078e0002 */
[----:B------:R-:W-:Y:S01]  /*08a0*/  LOP3.LUT P0, R28, R28, 0x3, RZ, 0xc0, !PT ;  /* 0x000000031c1c7812 */ /* 0x000fe2000780c0ff */
[----:B0-----:R-:W-:-:S12]  /*08b0*/  IMAD.WIDE.U32 R14, R2, 0x8, R14 ;  /* 0x00000008020e7825 */ /* 0x001fd800078e000e */
[----:B-1----:R-:W-:Y:S05]  /*08c0*/  @!P0 BRA `(.L_x_12) ;  /* 0x0000000000c88947 */ /* 0x002fea0003800000 */
[----:B------:R-:W2:Y:S01]  /*08d0*/  LDG.E.64 R18, desc[UR4][R14.64+0x8] ;  /* 0x000008040e127981 */ /* 0x000ea2000c1e1b00 */
[----:B------:R-:W0:Y:S03]  /*08e0*/  LDC R23, c[0x0][0x398] ;  /* 0x0000e600ff177b82 */ /* 0x000e260000000800 */
[----:B------:R-:W2:Y:S01]  /*08f0*/  LDG.E.64 R16, desc[UR4][R14.64] ;  /* 0x000000040e107981 */ /* 0x000ea2000c1e1b00 */
[----:B------:R-:W-:Y:S01]  /*0900*/  VIADD R22, R2, 0x1 ;  /* 0x0000000102167836 */ /* 0x000fe20000000000 */
[CC--:B--2---:R-:W-:Y:S02]  /*0910*/  ISETP.GT.U32.AND P0, PT, R18.reuse, R16.reuse, PT ;  /* 0x000000101200720c */ /* 0x0c4fe40003f04070 */
[----:B------:R-:W-:Y:S02]  /*0920*/  ISETP.GE.U32.AND P2, PT, R18, R16, PT ;  /* 0x000000101200720c */ /* 0x000fe40003f46070 */
[----:B------:R-:W-:-:S02]  /*0930*/  ISETP.GT.AND.EX P0, PT, R19, R17, PT, P0 ;  /* 0x000000111300720c */ /* 0x000fc40003f04300 */
[----:B------:R-:W-:Y:S02]  /*0940*/  ISETP.GE.AND.EX P2, PT, R19, R17, PT, P2 ;  /* 0x000000111300720c */ /* 0x000fe40003f46320 */
[----:B------:R-:W-:-:S04]  /*0950*/  SEL R20, RZ, 0x1, !P0 ;  /* 0x00000001ff147807 */ /* 0x000fc80004000000 */
[----:B------:R-:W-:Y:S02]  /*0960*/  SEL R20, R20, 0xffffffff, P2 ;  /* 0xffffffff14147807 */ /* 0x000fe40001000000 */
[----:B------:R-:W-:-:S03]  /*0970*/  ISETP.NE.AND P2, PT, R28, 0x1, PT ;  /* 0x000000011c00780c */ /* 0x000fc60003f45270 */
[----:B0-----:R-:W-:-:S05]  /*0980*/  IMAD R20, R20, R23, RZ ;  /* 0x0000001714147224 */ /* 0x001fca00078e02ff */
[----:B------:R-:W-:-:S13]  /*0990*/  ISETP.GT.AND P0, PT, R20, -0x1, PT ;  /* 0xffffffff1400780c */ /* 0x000fda0003f04270 */
[----:B------:R-:W-:Y:S01]  /*09a0*/  @!P0 IMAD.MOV.U32 R20, RZ, RZ, R16 ;  /* 0x000000ffff148224 */ /* 0x000fe200078e0010 */
[----:B------:R0:W-:Y:S01]  /*09b0*/  @!P0 STG.E.64 desc[UR4][R14.64], R18 ;  /* 0x000000120e008986 */ /* 0x0001e2000c101b04 */
[----:B------:R-:W-:Y:S02]  /*09c0*/  @!P0 IMAD.MOV.U32 R21, RZ, RZ, R17 ;  /* 0x000000ffff158224 */ /* 0x000fe400078e0011 */
[----:B------:R-:W-:Y:S02]  /*09d0*/  @!P0 IMAD.MOV.U32 R16, RZ, RZ, R18 ;  /* 0x000000ffff108224 */ /* 0x000fe400078e0012 */
[----:B------:R-:W-:Y:S01]  /*09e0*/  @!P0 IMAD.MOV.U32 R17, RZ, RZ, R19 ;  /* 0x000000ffff118224 */ /* 0x000fe200078e0013 */
[----:B------:R0:W-:Y:S01]  /*09f0*/  @!P0 STG.E.64 desc[UR4][R14.64+0x8], R20 ;  /* 0x000008140e008986 */ /* 0x0001e2000c101b04 */
[----:B------:R-:W-:Y:S05]  /*0a00*/  @!P2 BRA `(.L_x_12) ;  /* 0x000000000078a947 */ /* 0x000fea0003800000 */
[----:B0-----:R-:W2:Y:S01]  /*0a10*/  LDG.E.64 R18, desc[UR4][R14.64+0x10] ;  /* 0x000010040e127981 */ /* 0x001ea2000c1e1b00 */
[----:B------:R-:W-:Y:S01]  /*0a20*/  VIADD R22, R2, 0x2 ;  /* 0x0000000202167836 */ /* 0x000fe20000000000 */
[CC--:B--2---:R-:W-:Y:S02]  /*0a30*/  ISETP.GT.U32.AND P0, PT, R18.reuse, R16.reuse, PT ;  /* 0x000000101200720c */ /* 0x0c4fe40003f04070 */
[----:B------:R-:W-:Y:S02]  /*0a40*/  ISETP.GE.U32.AND P2, PT, R18, R16, PT ;  /* 0x000000101200720c */ /* 0x000fe40003f46070 */
[CC--:B------:R-:W-:Y:S02]  /*0a50*/  ISETP.GT.AND.EX P0, PT, R19.reuse, R17.reuse, PT, P0 ;  /* 0x000000111300720c */ /* 0x0c0fe40003f04300 */
[----:B------:R-:W-:Y:S02]  /*0a60*/  ISETP.GE.AND.EX P2, PT, R19, R17, PT, P2 ;  /* 0x000000111300720c */ /* 0x000fe40003f46320 */
[----:B------:R-:W-:-:S04]  /*0a70*/  SEL R20, RZ, 0x1, !P0 ;  /* 0x00000001ff147807 */ /* 0x000fc80004000000 */
[----:B------:R-:W-:Y:S02]  /*0a80*/  SEL R20, R20, 0xffffffff, P2 ;  /* 0xffffffff14147807 */ /* 0x000fe40001000000 */
[----:B------:R-:W-:-:S03]  /*0a90*/  ISETP.NE.AND P2, PT, R28, 0x2, PT ;  /* 0x000000021c00780c */ /* 0x000fc60003f45270 */
[----:B------:R-:W-:-:S05]  /*0aa0*/  IMAD R20, R20, R23, RZ ;  /* 0x0000001714147224 */ /* 0x000fca00078e02ff */
        /* <DEDUP_REMOVED lines=8> */
[----:B-1----:R-:W2:Y:S01]  /*0b30*/  LDG.E.64 R18, desc[UR4][R14.64+0x18] ;  /* 0x000018040e127981 */ /* 0x002ea2000c1e1b00 */
[----:B------:R-:W-:Y:S01]  /*0b40*/  VIADD R22, R2, 0x3 ;  /* 0x0000000302167836 */ /* 0x000fe20000000000 */
[CC--:B--2---:R-:W-:Y:S02]  /*0b50*/  ISETP.GT.U32.AND P0, PT, R18.reuse, R16.reuse, PT ;  /* 0x000000101200720c */ /* 0x0c4fe40003f04070 */
[----:B------:R-:W-:Y:S02]  /*0b60*/  ISETP.GE.U32.AND P2, PT, R18, R16, PT ;  /* 0x000000101200720c */ /* 0x000fe40003f46070 */
[CC--:B------:R-:W-:Y:S02]  /*0b70*/  ISETP.GT.AND.EX P0, PT, R19.reuse, R17.reuse, PT, P0 ;  /* 0x000000111300720c */ /* 0x0c0fe40003f04300 */
[----:B------:R-:W-:Y:S02]  /*0b80*/  ISETP.GE.AND.EX P2, PT, R19, R17, PT, P2 ;  /* 0x000000111300720c */ /* 0x000fe40003f46320 */
[----:B------:R-:W-:-:S04]  /*0b90*/  SEL R20, RZ, 0x1, !P0 ;  /* 0x00000001ff147807 */ /* 0x000fc80004000000 */
[----:B------:R-:W-:-:S05]  /*0ba0*/  SEL R20, R20, 0xffffffff, P2 ;  /* 0xffffffff14147807 */ /* 0x000fca0001000000 */
[----:B------:R-:W-:-:S05]  /*0bb0*/  IMAD R20, R20, R23, RZ ;  /* 0x0000001714147224 */ /* 0x000fca00078e02ff */
[----:B------:R-:W-:-:S13]  /*0bc0*/  ISETP.GT.AND P0, PT, R20, -0x1, PT ;  /* 0xffffffff1400780c */ /* 0x000fda0003f04270 */
[----:B------:R2:W-:Y:S04]  /*0bd0*/  @!P0 STG.E.64 desc[UR4][R14.64], R18 ;  /* 0x000000120e008986 */ /* 0x0005e8000c101b04 */
[----:B------:R2:W-:Y:S02]  /*0be0*/  @!P0 STG.E.64 desc[UR4][R14.64+0x18], R16 ;  /* 0x000018100e008986 */ /* 0x0005e4000c101b04 */
.L_x_12:
[----:B------:R-:W-:Y:S05]  /*0bf0*/  BSYNC.RECONVERGENT B2 ;  /* 0x0000000000027941 */ /* 0x000fea0003800200 */
.L_x_11:
[----:B012---:R-:W-:Y:S01]  /*0c00*/  IMAD.IADD R18, R2, 0x1, -R7 ;  /* 0x0000000102127824 */ /* 0x007fe200078e0a07 */
[----:B------:R-:W0:Y:S01]  /*0c10*/  LDC.64 R16, c[0x0][0x380] ;  /* 0x0000e000ff107b82 */ /* 0x000e220000000a00 */
[----:B------:R-:W-:Y:S01]  /*0c20*/  BSSY.RECONVERGENT B2, `(.L_x_13) ;  /* 0x0000038000027945 */ /* 0x000fe20003800200 */
[----:B------:R-:W-:Y:S02]  /*0c30*/  ISETP.GE.AND P2, PT, R24, R27, PT ;  /* 0x0000001b1800720c */ /* 0x000fe40003f46270 */
[----:B------:R-:W-:-:S13]  /*0c40*/  ISETP.GT.U32.AND P0, PT, R18, -0x4, PT ;  /* 0xfffffffc1200780c */ /* 0x000fda0003f04070 */
[----:B------:R-:W-:Y:S05]  /*0c50*/  @P0 BRA `(.L_x_14) ;  /* 0x0000000000d00947 */ /* 0x000fea0003800000 */
.L_x_15:
[----:B0-----:R-:W-:Y:S01]  /*0c60*/  IMAD.WIDE.U32 R20, R22, 0x8, R16 ;  /* 0x0000000816147825 */ /* 0x001fe200078e0010 */
[----:B------:R-:W2:Y:S04]  /*0c70*/  LDG.E.64 R28, desc[UR4][R14.64] ;  /* 0x000000040e1c7981 */ /* 0x000ea8000c1e1b00 */
[----:B------:R-:W2:Y:S02]  /*0c80*/  LDG.E.64 R18, desc[UR4][R20.64+0x8] ;  /* 0x0000080414127981 */ /* 0x000ea4000c1e1b00 */
        /* <DEDUP_REMOVED lines=9> */
[----:B------:R1:W-:Y:S04]  /*0d20*/  @!P0 STG.E.64 desc[UR4][R20.64+0x8], R28 ;  /* 0x0000081c14008986 */ /* 0x0003e8000c101b04 */
[----:B0-----:R-:W2:Y:S04]  /*0d30*/  LDG.E.64 R18, desc[UR4][R20.64+0x10] ;  /* 0x0000100414127981 */ /* 0x001ea8000c1e1b00 */
[----:B-1----:R-:W2:Y:S02]  /*0d40*/  @!P0 LDG.E.64 R28, desc[UR4][R14.64] ;  /* 0x000000040e1c8981 */ /* 0x002ea4000c1e1b00 */
[----:B--2---:R-:W-:-:S02]  /*0d50*/  ISETP.GT.U32.AND P0, PT, R18, R28, PT ;  /* 0x0000001c1200720c */ /* 0x004fc40003f04070 */
[----:B------:R-:W-:Y:S02]  /*0d60*/  ISETP.GE.U32.AND P3, PT, R18, R28, PT ;  /* 0x0000001c1200720c */ /* 0x000fe40003f66070 */
[CC--:B------:R-:W-:Y:S02]  /*0d70*/  ISETP.GT.AND.EX P0, PT, R19.reuse, R29.reuse, PT, P0 ;  /* 0x0000001d1300720c */ /* 0x0c0fe40003f04300 */
        /* <DEDUP_REMOVED lines=20> */
[----:B-1----:R-:W2:Y:S01]  /*0ec0*/  @!P0 LDG.E.64 R28, desc[UR4][R14.64] ;  /* 0x000000040e1c8981 */ /* 0x002ea2000c1e1b00 */
[----:B------:R-:W-:Y:S01]  /*0ed0*/  VIADD R22, R22, 0x4 ;  /* 0x0000000416167836 */ /* 0x000fe20000000000 */
        /* <DEDUP_REMOVED lines=9> */
[----:B------:R1:W-:Y:S01]  /*0f70*/  @!P0 STG.E.64 desc[UR4][R20.64+0x20], R28 ;  /* 0x0000201c14008986 */ /* 0x0003e2000c101b04 */
[----:B------:R-:W-:-:S13]  /*0f80*/  ISETP.NE.AND P0, PT, R22, R7, PT ;  /* 0x000000071600720c */ /* 0x000fda0003f05270 */
[----:B-1----:R-:W-:Y:S05]  /*0f90*/  @P0 BRA `(.L_x_15) ;  /* 0xfffffffc00300947 */ /* 0x002fea000383ffff */
.L_x_14:
[----:B------:R-:W-:Y:S05]  /*0fa0*/  BSYNC.RECONVERGENT B2 ;  /* 0x0000000000027941 */ /* 0x000fea0003800200 */
.L_x_13:
[----:B------:R-:W-:Y:S04]  /*0fb0*/  BSSY.RECONVERGENT B2, `(.L_x_16) ;  /* 0x000006b000027945 */ /* 0x000fe80003800200 */
[----:B------:R-:W-:Y:S05]  /*0fc0*/  @P2 BRA `(.L_x_17) ;  /* 0x0000000400a42947 */ /* 0x000fea0003800000 */
[----:B------:R-:W-:Y:S01]  /*0fd0*/  ISETP.NE.AND P0, PT, R0, RZ, PT ;  /* 0x000000ff0000720c */ /* 0x000fe20003f05270 */
[----:B------:R-:W-:Y:S01]  /*0fe0*/  BSSY.RECONVERGENT B3, `(.L_x_18) ;  /* 0x0000030000037945 */ /* 0x000fe20003800200 */
[----:B------:R-:W-:-:S11]  /*0ff0*/  IMAD.MOV.U32 R28, RZ, RZ, R24 ;  /* 0x000000ffff1c7224 */ /* 0x000fd600078e0018 */
[----:B------:R-:W-:Y:S05]  /*1000*/  @!P0 BRA `(.L_x_19) ;  /* 0x0000000000b48947 */ /* 0x000fea0003800000 */
[----:B------:R-:W2:Y:S01]  /*1010*/  LDG.E.64 R18, desc[UR4][R14.64] ;  /* 0x000000040e127981 */ /* 0x000ea2000c1e1b00 */
[----:B------:R-:W1:Y:S03]  /*1020*/  LDC R20, c[0x0][0x398] ;  /* 0x0000e600ff147b82 */ /* 0x000e660000000800 */
[----:B0-----:R-:W2:Y:S01]  /*1030*/  LDG.E.64 R16, desc[UR4][R12.64] ;  /* 0x000000040c107981 */ /* 0x001ea2000c1e1b00 */
[----:B------:R-:W-:Y:S01]  /*1040*/  IMAD.MOV.U32 R28, RZ, RZ, R5 ;  /* 0x000000ffff1c7224 */ /* 0x000fe200078e0005 */
[CC--:B--2---:R-:W-:Y:S02]  /*1050*/  ISETP.GT.U32.AND P0, PT, R16.reuse, R18.reuse, PT ;  /* 0x000000121000720c */ /* 0x0c4fe40003f04070 */
[----:B------:R-:W-:Y:S02]  /*1060*/  ISETP.GE.U32.AND P2, PT, R16, R18, PT ;  /* 0x000000121000720c */ /* 0x000fe40003f46070 */
[----:B------:R-:W-:-:S02]  /*1070*/  ISETP.GT.AND.EX P0, PT, R17, R19, PT, P0 ;  /* 0x000000131100720c */ /* 0x000fc40003f04300 */
[----:B------:R-:W-:Y:S02]  /*1080*/  ISETP.GE.AND.EX P2, PT, R17, R19, PT, P2 ;  /* 0x000000131100720c */ /* 0x000fe40003f46320 */
[----:B------:R-:W-:-:S04]  /*1090*/  SEL R21, RZ, 0x1, !P0 ;  /* 0x00000001ff157807 */ /* 0x000fc80004000000 */
[----:B------:R-:W-:-:S05]  /*10a0*/  SEL R21, R21, 0xffffffff, P2 ;  /* 0xffffffff15157807 */ /* 0x000fca0001000000 */
[----:B-1----:R-:W-:-:S05]  /*10b0*/  IMAD R21, R21, R20, RZ ;  /* 0x0000001415157224 */ /* 0x002fca00078e02ff */
[----:B------:R-:W-:-:S13]  /*10c0*/  ISETP.GT.AND P0, PT, R21, -0x1, PT ;  /* 0xffffffff1500780c */ /* 0x000fda0003f04270 */
[----:B------:R1:W-:Y:S04]  /*10d0*/  @!P0 STG.E.64 desc[UR4][R14.64], R16 ;  /* 0x000000100e008986 */ /* 0x0003e8000c101b04 */
[----:B------:R1:W-:Y:S01]  /*10e0*/  @!P0 STG.E.64 desc[UR4][R12.64], R18 ;  /* 0x000000120c008986 */ /* 0x0003e2000c101b04 */
[----:B------:R-:W-:-:S13]  /*10f0*/  ISETP.NE.AND P0, PT, R0, 0x1, PT ;  /* 0x000000010000780c */ /* 0x000fda0003f05270 */
[----:B-1----:R-:W-:Y:S05]  /*1100*/  @!P0 BRA `(.L_x_19) ;  /* 0x0000000000748947 */ /* 0x002fea0003800000 */
[----:B------:R-:W2:Y:S04]  /*1110*/  LDG.E.64 R18, desc[UR4][R14.64] ;  /* 0x000000040e127981 */ /* 0x000ea8000c1e1b00 */
[----:B------:R-:W2:Y:S01]  /*1120*/  LDG.E.64 R16, desc[UR4][R12.64+0x8] ;  /* 0x000008040c107981 */ /* 0x000ea2000c1e1b00 */
[----:B------:R-:W-:Y:S01]  /*1130*/  IMAD.MOV.U32 R28, RZ, RZ, R4 ;  /* 0x000000ffff1c7224 */ /* 0x000fe200078e0004 */
[CC--:B--2---:R-:W-:Y:S02]  /*1140*/  ISETP.GT.U32.AND P0, PT, R16.reuse, R18.reuse, PT ;  /* 0x000000121000720c */ /* 0x0c4fe40003f04070 */
[----:B------:R-:W-:Y:S02]  /*1150*/  ISETP.GE.U32.AND P2, PT, R16, R18, PT ;  /* 0x000000121000720c */ /* 0x000fe40003f46070 */
[----:B------:R-:W-:-:S02]  /*1160*/  ISETP.GT.AND.EX P0, PT, R17, R19, PT, P0 ;  /* 0x000000131100720c */ /* 0x000fc40003f04300 */
[----:B------:R-:W-:Y:S02]  /*1170*/  ISETP.GE.AND.EX P2, PT, R17, R19, PT, P2 ;  /* 0x000000131100720c */ /* 0x000fe40003f46320 */
[----:B------:R-:W-:-:S04]  /*1180*/  SEL R21, RZ, 0x1, !P0 ;  /* 0x00000001ff157807 */ /* 0x000fc80004000000 */
[----:B------:R-:W-:-:S05]  /*1190*/  SEL R21, R21, 0xffffffff, P2 ;  /* 0xffffffff15157807 */ /* 0x000fca0001000000 */
[----:B------:R-:W-:-:S05]  /*11a0*/  IMAD R21, R21, R20, RZ ;  /* 0x0000001415157224 */ /* 0x000fca00078e02ff */
        /* <DEDUP_REMOVED lines=16> */
[----:B------:R1:W-:Y:S01]  /*12b0*/  @!P0 STG.E.64 desc[UR4][R14.64], R16 ;  /* 0x000000100e008986 */ /* 0x0003e2000c101b04 */
[----:B------:R-:W-:-:S03]  /*12c0*/  @!P0 IMAD.MOV.U32 R28, RZ, RZ, R3 ;  /* 0x000000ffff1c8224 */ /* 0x000fc600078e0003 */
[----:B------:R1:W-:Y:S04]  /*12d0*/  @!P0 STG.E.64 desc[UR4][R12.64+0x10], R18 ;  /* 0x000010120c008986 */ /* 0x0003e8000c101b04 */
.L_x_19:
[----:B------:R-:W-:Y:S05]  /*12e0*/  BSYNC.RECONVERGENT B3 ;  /* 0x0000000000037941 */ /* 0x000fea0003800200 */
.L_x_18:
[----:B01----:R-:W1:Y:S01]  /*12f0*/  LDC.64 R16, c[0x0][0x380] ;  /* 0x0000e000ff107b82 */ /* 0x003e620000000a00 */
[----:B------:R-:W-:Y:S05]  /*1300*/  @P1 BRA `(.L_x_17) ;  /* 0x0000000000d41947 */ /* 0x000fea0003800000 */
.L_x_20:
[----:B-1----:R-:W-:Y:S01]  /*1310*/  IMAD.WIDE R20, R28, 0x8, R16 ;  /* 0x000000081c147825 */ /* 0x002fe200078e0210 */
[----:B------:R-:W2:Y:S01]  /*1320*/  LDG.E.64 R18, desc[UR4][R14.64] ;  /* 0x000000040e127981 */ /* 0x000ea2000c1e1b00 */
[----:B------:R-:W0:Y:S03]  /*1330*/  LDCU UR8, c[0x0][0x398] ;  /* 0x00007300ff0877ac */ /* 0x000e260008000800 */
[----:B------:R-:W2:Y:S02]  /*1340*/  LDG.E.64 R22, desc[UR4][R20.64] ;  /* 0x0000000414167981 */ /* 0x000ea4000c1e1b00 */
[CC--:B--2---:R-:W-:Y:S02]  /*1350*/  ISETP.GT.U32.AND P0, PT, R22.reuse, R18.reuse, PT ;  /* 0x000000121600720c */ /* 0x0c4fe40003f04070 */
[----:B------:R-:W-:Y:S02]  /*1360*/  ISETP.GE.U32.AND P2, PT, R22, R18, PT ;  /* 0x000000121600720c */ /* 0x000fe40003f46070 */
[----:B------:R-:W-:-:S02]  /*1370*/  ISETP.GT.AND.EX P0, PT, R23, R19, PT, P0 ;  /* 0x000000131700720c */ /* 0x000fc40003f04300 */
[----:B------:R-:W-:Y:S02]  /*1380*/  ISETP.GE.AND.EX P2, PT, R23, R19, PT, P2 ;  /* 0x000000131700720c */ /* 0x000fe40003f46320 */
[----:B------:R-:W-:-:S04]  /*1390*/  SEL R29, RZ, 0x1, !P0 ;  /* 0x00000001ff1d7807 */ /* 0x000fc80004000000 */
[----:B------:R-:W-:-:S05]  /*13a0*/  SEL R29, R29, 0xffffffff, P2 ;  /* 0xffffffff1d1d7807 */ /* 0x000fca0001000000 */
[----:B0-----:R-:W-:-:S05]  /*13b0*/  IMAD R29, R29, UR8, RZ ;  /* 0x000000081d1d7c24 */ /* 0x001fca000f8e02ff */
        /* <DEDUP_REMOVED lines=41> */
[----:B--2---:R-:W-:Y:S05]  /*1650*/  @P0 BRA `(.L_x_20) ;  /* 0xfffffffc002c0947 */ /* 0x004fea000383ffff */
.L_x_17:
[----:B------:R-:W-:Y:S05]  /*1660*/  BSYNC.RECONVERGENT B2 ;  /* 0x0000000000027941 */ /* 0x000fea0003800200 */
.L_x_16:
[----:B------:R-:W-:-:S05]  /*1670*/  VIADD R2, R2, 0x1 ;  /* 0x0000000102027836 */ /* 0x000fca0000000000 */
[----:B------:R-:W-:-:S13]  /*1680*/  ISETP.NE.AND P0, PT, R2, R7, PT ;  /* 0x000000070200720c */ /* 0x000fda0003f05270 */
[----:B------:R-:W-:Y:S05]  /*1690*/  @P0 BRA `(.L_x_21) ;  /* 0xfffffff000700947 */ /* 0x000fea000383ffff */
.L_x_10:
[----:B------:R-:W-:Y:S05]  /*16a0*/  BSYNC.RECONVERGENT B1 ;  /* 0x0000000000017941 */ /* 0x000fea0003800200 */
.L_x_9:
[----:B------:R-:W-:-:S05]  /*16b0*/  VIADD R7, R27, 0xffffffff ;  /* 0xffffffff1b077836 */ /* 0x000fca0000000000 */
[----:B------:R-:W-:-:S13]  /*16c0*/  ISETP.GE.AND P0, PT, R24, R7, PT ;  /* 0x000000071800720c */ /* 0x000fda0003f06270 */
[----:B------:R-:W-:Y:S05]  /*16d0*/  @P0 BRA `(.L_x_2) ;  /* 0x0000000000780947 */ /* 0x000fea0003800000 */
.L_x_25:
[----:B------:R-:W-:Y:S01]  /*16e0*/  VIADD R18, R24, 0x1 ;  /* 0x0000000118127836 */ /* 0x000fe20000000000 */
[----:B------:R-:W-:Y:S04]  /*16f0*/  BSSY.RECONVERGENT B1, `(.L_x_22) ;  /* 0x000001a000017945 */ /* 0x000fe80003800200 */
[C---:B------:R-:W-:Y:S02]  /*1700*/  ISETP.GE.AND P0, PT, R18.reuse, R27, PT ;  /* 0x0000001b1200720c */ /* 0x040fe40003f06270 */
[----:B------:R-:W-:-:S11]  /*1710*/  ISETP.NE.AND P2, PT, R18, R7, PT ;  /* 0x000000071200720c */ /* 0x000fd60003f45270 */
[----:B------:R-:W-:Y:S05]  /*1720*/  @P0 BRA `(.L_x_23) ;  /* 0x0000000000580947 */ /* 0x000fea0003800000 */
[----:B------:R-:W2:Y:S01]  /*1730*/  LDC.64 R4, c[0x0][0x380] ;  /* 0x0000e000ff047b82 */ /* 0x000ea20000000a00 */
[----:B------:R-:W-:-:S07]  /*1740*/  IMAD.MOV.U32 R19, RZ, RZ, R18 ;  /* 0x000000ffff137224 */ /* 0x000fce00078e0012 */
[----:B------:R-:W3:Y:S01]  /*1750*/  LDC.64 R2, c[0x0][0x380] ;  /* 0x0000e000ff027b82 */ /* 0x000ee20000000a00 */
[----:B--2---:R-:W-:-:S07]  /*1760*/  IMAD.WIDE R4, R24, 0x8, R4 ;  /* 0x0000000818047825 */ /* 0x004fce00078e0204 */
.L_x_24:
[C---:B---3--:R-:W-:Y:S01]  /*1770*/  IMAD.WIDE R14, R19.reuse, 0x8, R2 ;  /* 0x00000008130e7825 */ /* 0x048fe200078e0202 */
[----:B------:R-:W2:Y:S04]  /*1780*/  LDG.E.64 R12, desc[UR4][R4.64] ;  /* 0x00000004040c7981 */ /* 0x000ea8000c1e1b00 */
[----:B01----:R-:W2:Y:S01]  /*1790*/  LDG.E.64 R16, desc[UR4][R14.64] ;  /* 0x000000040e107981 */ /* 0x003ea2000c1e1b00 */
        /* <DEDUP_REMOVED lines=8> */
[----:B------:R-:W-:Y:S01]  /*1820*/  ISETP.GT.AND P0, PT, R0, -0x1, PT ;  /* 0xffffffff0000780c */ /* 0x000fe20003f04270 */
[C---:B------:R-:W-:Y:S02]  /*1830*/  VIADD R0, R24.reuse, 0x2 ;  /* 0x0000000218007836 */ /* 0x040fe40000000000 */
[----:B------:R-:W-:-:S10]  /*1840*/  VIADD R24, R24, 0x1 ;  /* 0x0000000118187836 */ /* 0x000fd40000000000 */
[----:B------:R2:W-:Y:S04]  /*1850*/  @!P0 STG.E.64 desc[UR4][R4.64], R16 ;  /* 0x0000001004008986 */ /* 0x0005e8000c101b04 */
[----:B------:R2:W-:Y:S01]  /*1860*/  @!P0 STG.E.64 desc[UR4][R14.64], R12 ;  /* 0x0000000c0e008986 */ /* 0x0005e2000c101b04 */
[----:B------:R-:W-:-:S13]  /*1870*/  ISETP.GE.AND P0, PT, R0, R27, PT ;  /* 0x0000001b0000720c */ /* 0x000fda0003f06270 */
[----:B--2---:R-:W-:Y:S05]  /*1880*/  @!P0 BRA `(.L_x_24) ;  /* 0xfffffffc00b88947 */ /* 0x004fea000383ffff */
.L_x_23:
[----:B------:R-:W-:Y:S05]  /*1890*/  BSYNC.RECONVERGENT B1 ;  /* 0x0000000000017941 */ /* 0x000fea0003800200 */
.L_x_22:
[----:B------:R-:W-:Y:S01]  /*18a0*/  IMAD.MOV.U32 R24, RZ, RZ, R18 ;  /* 0x000000ffff187224 */ /* 0x000fe200078e0012 */
[----:B------:R-:W-:Y:S06]  /*18b0*/  @P2 BRA `(.L_x_25) ;  /* 0xfffffffc00882947 */ /* 0x000fec000383ffff */
.L_x_2:
[----:B------:R-:W-:Y:S05]  /*18c0*/  BSYNC.RECONVERGENT B0 ;  /* 0x0000000000007941 */ /* 0x000fea0003800200 */
.L_x_0:
[----:B------:R-:W-:-:S13]  /*18d0*/  ISETP.GE.AND P0, PT, R25, R26, PT ;  /* 0x0000001a1900720c */ /* 0x000fda0003f06270 */
[----:B------:R-:W-:Y:S05]  /*18e0*/  @P0 EXIT ;  /* 0x000000000000094d */ /* 0x000fea0003800000 */
[----:B------:R-:W2:Y:S01]  /*18f0*/  LDG.E R8, desc[UR4][R8.64] ;  /* 0x0000000408087981 */ /* 0x000ea2000c1e1900 */
[----:B------:R-:W-:-:S04]  /*1900*/  LEA.HI R3, R6, R6, RZ, 0x1 ;  /* 0x0000000606037211 */ /* 0x000fc800078f08ff */
[----:B--2---:R-:W-:-:S05]  /*1910*/  LEA.HI.SX32 R3, R3, R8, 0x1f ;  /* 0x0000000803037211 */ /* 0x004fca00078ffaff */
[----:B------:R-:W-:Y:S01]  /*1920*/  STG.E desc[UR4][R10.64], R3 ;  /* 0x000000030a007986 */ /* 0x000fe2000c101904 */
[----:B------:R-:W-:Y:S05]  /*1930*/  EXIT ;  /* 0x000000000000794d */ /* 0x000fea0003800000 */
.L_x_26:
[----:B------:R-:W-:-:S00]  /*1940*/  BRA `(.L_x_26) ;  /* 0xfffffffc00fc7947 */ /* 0x000fc0000383ffff */
[----:B------:R-:W-:-:S00]  /*1950*/  NOP ;  /* 0x0000000000007918 */ /* 0x000fc00000000000 */
        /* <DEDUP_REMOVED lines=10> */
.L_x_32:


//--------------------- .text._Z22global_oddeven_spliterIlEvPiii --------------------------
	.section	.text._Z22global_oddeven_spliterIlEvPiii,"ax",@progbits
	.align	128
        .global         _Z22global_oddeven_spliterIlEvPiii
        .type           _Z22global_oddeven_spliterIlEvPiii,@function
        .size           _Z22global_oddeven_spliterIlEvPiii,(.L_x_33 - _Z22global_oddeven_spliterIlEvPiii)
        .other          _Z22global_oddeven_spliterIlEvPiii,@"STO_CUDA_ENTRY STV_DEFAULT"
_Z22global_oddeven_spliterIlEvPiii:
.text._Z22global_oddeven_spliterIlEvPiii:
[----:B------:R-:W-:Y:S08]  /*0000*/  LDC R1, c[0x0][0x37c] ;  /* 0x0000df00ff017b82 */ /* 0x000ff00000000800 */
[----:B------:R-:W0:Y:S01]  /*0010*/  LDC.64 R6, c[0x0][0x388] ;  /* 0x0000e200ff067b82 */ /* 0x000e220000000a00 */
[----:B------:R-:W1:Y:S07]  /*0020*/  LDCU.64 UR4, c[0x0][0x358] ;  /* 0x00006b00ff0477ac */ /* 0x000e6e0008000a00 */
[----:B------:R-:W2:Y:S01]  /*0030*/  LDC.64 R2, c[0x0][0x380] ;  /* 0x0000e000ff027b82 */ /* 0x000ea20000000a00 */
[C---:B0-----:R-:W-:Y:S01]  /*0040*/  ISETP.GE.AND P0, PT, R7.reuse, 0x1, PT ;  /* 0x000000010700780c */ /* 0x041fe20003f06270 */
[----:B------:R-:W-:-:S04]  /*0050*/  IMAD.SHL.U32 R19, R7, 0x2, RZ ;  /* 0x0000000207137824 */ /* 0x000fc800078e00ff */
[----:B--2---:R-:W-:-:S05]  /*0060*/  IMAD.WIDE R4, R19, 0x4, R2 ;  /* 0x0000000413047825 */ /* 0x004fca00078e0202 */
[----:B-1----:R0:W-:Y:S03]  /*0070*/  STG.E desc[UR4][R4.64], R6 ;  /* 0x0000000604007986 */ /* 0x0021e6000c101904 */
[----:B------:R-:W-:Y:S05]  /*0080*/  @!P0 EXIT ;  /* 0x000000000000894d */ /* 0x000fea0003800000 */
[----:B------:R-:W-:-:S05]  /*0090*/  VIMNMX R0, PT, PT, R19, 0x1, PT ;  /* 0x0000000113007848 */ /* 0x000fca0003fe0100 */
[----:B------:R-:W-:-:S05]  /*00a0*/  IMAD.IADD R0, R19, 0x1, -R0 ;  /* 0x0000000113007824 */ /* 0x000fca00078e0a00 */
[----:B------:R-:W-:Y:S02]  /*00b0*/  ISETP.GE.U32.AND P0, PT, R0, 0x7, PT ;  /* 0x000000070000780c */ /* 0x000fe40003f06070 */
[----:B------:R-:W-:-:S04]  /*00c0*/  VIMNMX R0, PT, PT, R19, 0x1, !PT ;  /* 0x0000000113007848 */ /* 0x000fc80007fe0100 */
[----:B------:R-:W-:-:S07]  /*00d0*/  LOP3.LUT R24, R0, 0x7, RZ, 0xc0, !PT ;  /* 0x0000000700187812 */ /* 0x000fce00078ec0ff */
[----:B------:R-:W-:Y:S05]  /*00e0*/  @!P0 BRA `(.L_x_27) ;  /* 0x0000000c00dc8947 */ /* 0x000fea0003800000 */
[C---:B------:R-:W-:Y:S02]  /*00f0*/  IMAD.WIDE.U32 R22, R19.reuse, 0x4, R2 ;  /* 0x0000000413167825 */ /* 0x040fe400078e0002 */
[----:B------:R-:W1:Y:S04]  /*0100*/  LDC.64 R2, c[0x0][0x380] ;  /* 0x0000e000ff027b82 */ /* 0x000e680000000a00 */
[----:B------:R2:W5:Y:S01]  /*0110*/  LDG.E R22, desc[UR4][R22.64] ;  /* 0x0000000416167981 */ /* 0x000562000c1e1900 */
[----:B------:R-:W-:Y:S01]  /*0120*/  LOP3.LUT R18, R0, 0x7ffffff8, RZ, 0xc0, !PT ;  /* 0x7ffffff800127812 */ /* 0x000fe200078ec0ff */
[----:B------:R-:W-:-:S03]  /*0130*/  VIADD R19, R19, 0xfffffffc ;  /* 0xfffffffc13137836 */ /* 0x000fc60000000000 */
[----:B------:R-:W-:-:S07]  /*0140*/  IADD3 R18, PT, PT, -R18, RZ, RZ ;  /* 0x000000ff12127210 */ /* 0x000fce0007ffe1ff */
.L_x_28:
[C---:B---3--:R-:W-:Y:S01]  /*0150*/  VIADD R7, R19.reuse, 0x4 ;  /* 0x0000000413077836 */ /* 0x048fe20000000000 */
[C---:B0-----:R-:W-:Y:S01]  /*0160*/  IADD3 R6, PT, PT, R19.reuse, 0x3, RZ ;  /* 0x0000000313067810 */ /* 0x041fe20007ffe0ff */
[C---:B------:R-:W-:Y:S01]  /*0170*/  VIADD R14, R19.reuse, 0x2 ;  /* 0x00000002130e7836 */ /* 0x040fe20000000000 */
[----:B-----5:R-:W-:Y:S01]  /*0180*/  IABS R12, R22 ;  /* 0x00000016000c7213 */ /* 0x020fe20000000000 */
[----:B------:R-:W-:Y:S01]  /*0190*/  VIADD R16, R19, 0x1 ;  /* 0x0000000113107836 */ /* 0x000fe20000000000 */
[-C--:B------:R-:W-:Y:S01]  /*01a0*/  IABS R9, R7.reuse ;  /* 0x0000000700097213 */ /* 0x080fe20000000000 */
[----:B------:R-:W-:Y:S01]  /*01b0*/  VIADD R18, R18, 0x8 ;  /* 0x0000000812127836 */ /* 0x000fe20000000000 */
[----:B------:R-:W-:Y:S02]  /*01c0*/  IABS R13, R7 ;  /* 0x00000007000d7213 */ /* 0x000fe40000000000 */
[----:B------:R-:W0:Y:S03]  /*01d0*/  I2F.RP R8, R9 ;  /* 0x0000000900087306 */ /* 0x000e260000209400 */
[----:B------:R-:W-:-:S05]  /*01e0*/  IMAD.MOV R13, RZ, RZ, -R13 ;  /* 0x000000ffff0d7224 */ /* 0x000fca00078e0a0d */
[----:B0-----:R-:W0:Y:S02]  /*01f0*/  MUFU.RCP R8, R8 ;  /* 0x0000000800087308 */ /* 0x001e240000001000 */
[----:B0-----:R-:W-:Y:S01]  /*0200*/  VIADD R4, R8, 0xffffffe ;  /* 0x0ffffffe08047836 */ /* 0x001fe20000000000 */
[----:B------:R-:W-:-:S05]  /*0210*/  IABS R8, R6 ;  /* 0x0000000600087213 */ /* 0x000fca0000000000 */
[----:B------:R0:W3:Y:S02]  /*0220*/  F2I.FTZ.U32.TRUNC.NTZ R5, R4 ;  /* 0x0000000400057305 */ /* 0x0000e4000021f000 */
[----:B0-----:R-:W-:Y:S02]  /*0230*/  IMAD.MOV.U32 R4, RZ, RZ, RZ ;  /* 0x000000ffff047224 */ /* 0x001fe400078e00ff */
[----:B---3--:R-:W-:-:S04]  /*0240*/  IMAD.MOV R10, RZ, RZ, -R5 ;  /* 0x000000ffff0a7224 */ /* 0x008fc800078e0a05 */
[----:B------:R-:W-:Y:S02]  /*0250*/  IMAD R11, R10, R9, RZ ;  /* 0x000000090a0b7224 */ /* 0x000fe400078e02ff */
[----:B------:R-:W-:Y:S01]  /*0260*/  IMAD.MOV.U32 R10, RZ, RZ, R12 ;  /* 0x000000ffff0a7224 */ /* 0x000fe200078e000c */
[----:B------:R-:W-:Y:S01]  /*0270*/  IABS R12, R6 ;  /* 0x00000006000c7213 */ /* 0x000fe20000000000 */
[----:B------:R-:W-:Y:S02]  /*0280*/  IMAD.HI.U32 R5, R5, R11, R4 ;  /* 0x0000000b05057227 */ /* 0x000fe400078e0004 */
[----:B------:R-:W0:Y:S02]  /*0290*/  I2F.RP R11, R8 ;  /* 0x00000008000b7306 */ /* 0x000e240000209400 */
[----:B------:R-:W-:Y:S02]  /*02a0*/  IMAD.MOV R12, RZ, RZ, -R12 ;  /* 0x000000ffff0c7224 */ /* 0x000fe400078e0a0c */
[----:B------:R-:W-:-:S04]  /*02b0*/  IMAD.HI.U32 R4, R5, R10, RZ ;  /* 0x0000000a05047227 */ /* 0x000fc800078e00ff */
[----:B------:R-:W-:-:S05]  /*02c0*/  IMAD R10, R4, R13, R10 ;  /* 0x0000000d040a7224 */ /* 0x000fca00078e020a */
[----:B------:R-:W-:Y:S01]  /*02d0*/  ISETP.GT.U32.AND P1, PT, R9, R10, PT ;  /* 0x0000000a0900720c */ /* 0x000fe20003f24070 */
[----:B0-----:R-:W0:-:S12]  /*02e0*/  MUFU.RCP R11, R11 ;  /* 0x0000000b000b7308 */ /* 0x001e180000001000 */
[-C--:B------:R-:W-:Y:S01]  /*02f0*/  @!P1 IADD3 R10, PT, PT, R10, -R9.reuse, RZ ;  /* 0x800000090a0a9210 */ /* 0x080fe20007ffe0ff */
[----:B------:R-:W-:Y:S01]  /*0300*/  @!P1 VIADD R4, R4, 0x1 ;  /* 0x0000000104049836 */ /* 0x000fe20000000000 */
[----:B------:R-:W-:Y:S02]  /*0310*/  ISETP.NE.AND P1, PT, R7, RZ, PT ;  /* 0x000000ff0700720c */ /* 0x000fe40003f25270 */
[----:B------:R-:W-:Y:S02]  /*0320*/  ISETP.GE.U32.AND P0, PT, R10, R9, PT ;  /* 0x000000090a00720c */ /* 0x000fe40003f06070 */
[----:B------:R-:W-:Y:S01]  /*0330*/  LOP3.LUT R9, R22, R7, RZ, 0x3c, !PT ;  /* 0x0000000716097212 */ /* 0x000fe200078e3cff */
[----:B0-----:R-:W-:-:S03]  /*0340*/  VIADD R5, R11, 0xffffffe ;  /* 0x0ffffffe0b057836 */ /* 0x001fc60000000000 */
[----:B------:R-:W-:-:S03]  /*0350*/  ISETP.GE.AND P2, PT, R9, RZ, PT ;  /* 0x000000ff0900720c */ /* 0x000fc60003f46270 */
[----:B------:R-:W0:Y:S04]  /*0360*/  F2I.FTZ.U32.TRUNC.NTZ R5, R5 ;  /* 0x0000000500057305 */ /* 0x000e28000021f000 */
[----:B------:R-:W-:-:S06]  /*0370*/  @P0 VIADD R4, R4, 0x1 ;  /* 0x0000000104040836 */ /* 0x000fcc0000000000 */
[----:B------:R-:W-:Y:S02]  /*0380*/  @!P2 IADD3 R4, PT, PT, -R4, RZ, RZ ;  /* 0x000000ff0404a210 */ /* 0x000fe40007ffe1ff */
[----:B------:R-:W-:Y:S02]  /*0390*/  @!P1 LOP3.LUT R4, RZ, R7, RZ, 0x33, !PT ;  /* 0x00000007ff049212 */ /* 0x000fe400078e33ff */
[----:B------:R-:W-:Y:S01]  /*03a0*/  IABS R7, R14 ;  /* 0x0000000e00077213 */ /* 0x000fe20000000000 */
[----:B0-----:R-:W-:Y:S02]  /*03b0*/  IMAD.MOV R9, RZ, RZ, -R5 ;  /* 0x000000ffff097224 */ /* 0x001fe400078e0a05 */
[----:B------:R-:W-:Y:S02]  /*03c0*/  IMAD.IADD R11, R22, 0x1, -R4 ;  /* 0x00000001160b7824 */ /* 0x000fe400078e0a04 */
[----:B------:R-:W-:Y:S02]  /*03d0*/  HFMA2 R4, -RZ, RZ, 0, 0 ;  /* 0x00000000ff047431 */ /* 0x000fe400000001ff */
[----:B------:R-:W-:Y:S01]  /*03e0*/  IMAD R9, R9, R8, RZ ;  /* 0x0000000809097224 */ /* 0x000fe200078e02ff */
[----:B------:R-:W-:-:S03]  /*03f0*/  IABS R10, R11 ;  /* 0x0000000b000a7213 */ /* 0x000fc60000000000 */
[----:B------:R-:W-:Y:S02]  /*0400*/  IMAD.HI.U32 R4, R5, R9, R4 ;  /* 0x0000000905047227 */ /* 0x000fe400078e0004 */
[----:B------:R-:W0:Y:S02]  /*0410*/  I2F.RP R9, R7 ;  /* 0x0000000700097306 */ /* 0x000e240000209400 */
[----:B------:R-:W-:Y:S02]  /*0420*/  IMAD.MOV.U32 R5, RZ, RZ, R10 ;  /* 0x000000ffff057224 */ /* 0x000fe400078e000a */
[----:B------:R-:W-:Y:S01]  /*0430*/  IMAD.MOV.U32 R10, RZ, RZ, R12 ;  /* 0x000000ffff0a7224 */ /* 0x000fe200078e000c */
[----:B------:R-:W-:Y:S01]  /*0440*/  IABS R12, R14 ;  /* 0x0000000e000c7213 */ /* 0x000fe20000000000 */
[----:B------:R-:W-:-:S04]  /*0450*/  IMAD.HI.U32 R4, R4, R5, RZ ;  /* 0x0000000504047227 */ /* 0x000fc800078e00ff */
[----:B------:R-:W-:Y:S01]  /*0460*/  IMAD R5, R4, R10, R5 ;  /* 0x0000000a04057224 */ /* 0x000fe200078e0205 */
[----:B------:R-:W-:Y:S01]  /*0470*/  IABS R10, R16 ;  /* 0x00000010000a7213 */ /* 0x000fe20000000000 */
[----:B------:R-:W-:-:S03]  /*0480*/  IMAD.MOV R12, RZ, RZ, -R12 ;  /* 0x000000ffff0c7224 */ /* 0x000fc600078e0a0c */
[----:B------:R-:W-:Y:S01]  /*0490*/  ISETP.GT.U32.AND P1, PT, R8, R5, PT ;  /* 0x000000050800720c */ /* 0x000fe20003f24070 */
[----:B0-----:R-:W0:-:S12]  /*04a0*/  MUFU.RCP R9, R9 ;  /* 0x0000000900097308 */ /* 0x001e180000001000 */
[-C--:B------:R-:W-:Y:S01]  /*04b0*/  @!P1 IADD3 R5, PT, PT, R5, -R8.reuse, RZ ;  /* 0x8000000805059210 */ /* 0x080fe20007ffe0ff */
[----:B------:R-:W-:Y:S01]  /*04c0*/  @!P1 VIADD R4, R4, 0x1 ;  /* 0x0000000104049836 */ /* 0x000fe20000000000 */
[----:B------:R-:W-:Y:S02]  /*04d0*/  ISETP.NE.AND P1, PT, R6, RZ, PT ;  /* 0x000000ff0600720c */ /* 0x000fe40003f25270 */
[----:B------:R-:W-:Y:S01]  /*04e0*/  ISETP.GE.U32.AND P0, PT, R5, R8, PT ;  /* 0x000000080500720c */ /* 0x000fe20003f06070 */
[----:B0-----:R-:W-:Y:S01]  /*04f0*/  VIADD R5, R9, 0xffffffe ;  /* 0x0ffffffe09057836 */ /* 0x001fe20000000000 */
[----:B------:R-:W-:-:S04]  /*0500*/  LOP3.LUT R8, R11, R6, RZ, 0x3c, !PT ;  /* 0x000000060b087212 */ /* 0x000fc800078e3cff */
[----:B------:R-:W-:Y:S01]  /*0510*/  ISETP.GE.AND P2, PT, R8, RZ, PT ;  /* 0x000000ff0800720c */ /* 0x000fe20003f46270 */
[----:B------:R-:W0:Y:S06]  /*0520*/  F2I.FTZ.U32.TRUNC.NTZ R5, R5 ;  /* 0x0000000500057305 */ /* 0x000e2c000021f000 */
[----:B------:R-:W-:-:S06]  /*0530*/  @P0 VIADD R4, R4, 0x1 ;  /* 0x0000000104040836 */ /* 0x000fcc0000000000 */
[----:B------:R-:W-:Y:S01]  /*0540*/  @!P2 IMAD.MOV R4, RZ, RZ, -R4 ;  /* 0x000000ffff04a224 */ /* 0x000fe200078e0a04 */
[----:B------:R-:W-:Y:S02]  /*0550*/  @!P1 LOP3.LUT R4, RZ, R6, RZ, 0x33, !PT ;  /* 0x00000006ff049212 */ /* 0x000fe400078e33ff */
[----:B0-----:R-:W-:-:S03]  /*0560*/  IADD3 R8, PT, PT, RZ, -R5, RZ ;  /* 0x80000005ff087210 */ /* 0x001fc60007ffe0ff */
[----:B------:R-:W-:Y:S02]  /*0570*/  IMAD.IADD R29, R11, 0x1, -R4 ;  /* 0x000000010b1d7824 */ /* 0x000fe400078e0a04 */
[----:B------:R-:W-:Y:S01]  /*0580*/  IMAD R9, R8, R7, RZ ;  /* 0x0000000708097224 */ /* 0x000fe200078e02ff */
[----:B------:R-:W-:Y:S01]  /*0590*/  MOV R8, R10 ;  /* 0x0000000a00087202 */ /* 0x000fe20000000f00 */
[----:B------:R-:W-:Y:S01]  /*05a0*/  IMAD.MOV.U32 R4, RZ, RZ, RZ ;  /* 0x000000ffff047224 */ /* 0x000fe200078e00ff */
[----:B------:R-:W-:-:S03]  /*05b0*/  IABS R10, R29 ;  /* 0x0000001d000a7213 */ /* 0x000fc60000000000 */
[----:B------:R-:W-:Y:S01]  /*05c0*/  IMAD.HI.U32 R4, R5, R9, R4 ;  /* 0x0000000905047227 */ /* 0x000fe200078e0004 */
[----:B------:R-:W-:Y:S01]  /*05d0*/  MOV R5, R10 ;  /* 0x0000000a00057202 */ /* 0x000fe20000000f00 */
[----:B------:R-:W0:Y:S02]  /*05e0*/  I2F.RP R9, R8 ;  /* 0x0000000800097306 */ /* 0x000e240000209400 */
[----:B------:R-:W-:Y:S01]  /*05f0*/  IMAD.MOV.U32 R10, RZ, RZ, R12 ;  /* 0x000000ffff0a7224 */ /* 0x000fe200078e000c */
[----:B------:R-:W-:Y:S01]  /*0600*/  IABS R12, R16 ;  /* 0x00000010000c7213 */ /* 0x000fe20000000000 */
[----:B------:R-:W-:-:S04]  /*0610*/  IMAD.HI.U32 R4, R4, R5, RZ ;  /* 0x0000000504047227 */ /* 0x000fc800078e00ff */
[----:B------:R-:W-:Y:S02]  /*0620*/  IMAD R10, R4, R10, R5 ;  /* 0x0000000a040a7224 */ /* 0x000fe400078e0205 */
[----:B------:R-:W-:-:S03]  /*0630*/  IMAD.MOV R12, RZ, RZ, -R12 ;  /* 0x000000ffff0c7224 */ /* 0x000fc600078e0a0c */
[----:B------:R-:W-:Y:S01]  /*0640*/  ISETP.GT.U32.AND P1, PT, R7, R10, PT ;  /* 0x0000000a0700720c */ /* 0x000fe20003f24070 */
[----:B0-----:R-:W0:-:S12]  /*0650*/  MUFU.RCP R9, R9 ;  /* 0x0000000900097308 */ /* 0x001e180000001000 */
[----:B------:R-:W-:Y:S02]  /*0660*/  @!P1 IMAD.IADD R10, R10, 0x1, -R7 ;  /* 0x000000010a0a9824 */ /* 0x000fe400078e0a07 */
[----:B------:R-:W-:Y:S01]  /*0670*/  @!P1 VIADD R4, R4, 0x1 ;  /* 0x0000000104049836 */ /* 0x000fe20000000000 */
[----:B------:R-:W-:Y:S02]  /*0680*/  ISETP.NE.AND P1, PT, R14, RZ, PT ;  /* 0x000000ff0e00720c */ /* 0x000fe40003f25270 */
[----:B------:R-:W-:Y:S02]  /*0690*/  ISETP.GE.U32.AND P0, PT, R10, R7, PT ;  /* 0x000000070a00720c */ /* 0x000fe40003f06070 */
[----:B------:R-:W-:Y:S02]  /*06a0*/  LOP3.LUT R7, R29, R14, RZ, 0x3c, !PT ;  /* 0x0000000e1d077212 */ /* 0x000fe400078e3cff */
[----:B0-----:R-:W-:Y:S02]  /*06b0*/  IADD3 R5, PT, PT, R9, 0xffffffe, RZ ;  /* 0x0ffffffe09057810 */ /* 0x001fe40007ffe0ff */
[----:B------:R-:W-:-:S02]  /*06c0*/  ISETP.GE.AND P2, PT, R7, RZ, PT ;  /* 0x000000ff0700720c */ /* 0x000fc40003f46270 */
[----:B------:R-:W-:Y:S02]  /*06d0*/  IABS R7, R19 ;  /* 0x0000001300077213 */ /* 0x000fe40000000000 */
[----:B------:R-:W0:Y:S03]  /*06e0*/  F2I.FTZ.U32.TRUNC.NTZ R5, R5 ;  /* 0x0000000500057305 */ /* 0x000e26000021f000 */
[----:B------:R-:W-:-:S06]  /*06f0*/  @P0 VIADD R4, R4, 0x1 ;  /* 0x0000000104040836 */ /* 0x000fcc0000000000 */
[----:B------:R-:W-:Y:S01]  /*0700*/  @!P2 IMAD.MOV R4, RZ, RZ, -R4 ;  /* 0x000000ffff04a224 */ /* 0x000fe200078e0a04 */
[----:B------:R-:W-:-:S05]  /*0710*/  @!P1 LOP3.LUT R4, RZ, R14, RZ, 0x33, !PT ;  /* 0x0000000eff049212 */ /* 0x000fca00078e33ff */
[----:B------:R-:W-:Y:S02]  /*0720*/  IMAD.IADD R27, R29, 0x1, -R4 ;  /* 0x000000011d1b7824 */ /* 0x000fe400078e0a04 */
[----:B------:R-:W-:Y:S01]  /*0730*/  HFMA2 R4, -RZ, RZ, 0, 0 ;  /* 0x00000000ff047431 */ /* 0x000fe200000001ff */
[----:B0-----:R-:W-:Y:S02]  /*0740*/  IADD3 R9, PT, PT, RZ, -R5, RZ ;  /* 0x80000005ff097210 */ /* 0x001fe40007ffe0ff */
[----:B------:R-:W-:-:S03]  /*0750*/  IABS R10, R27 ;  /* 0x0000001b000a7213 */ /* 0x000fc60000000000 */
[----:B------:R-:W-:-:S04]  /*0760*/  IMAD R9, R9, R8, RZ ;  /* 0x0000000809097224 */ /* 0x000fc800078e02ff */
[----:B------:R-:W-:Y:S02]  /*0770*/  IMAD.HI.U32 R4, R5, R9, R4 ;  /* 0x0000000905047227 */ /* 0x000fe400078e0004 */
[----:B------:R-:W0:Y:S02]  /*0780*/  I2F.RP R9, R7 ;  /* 0x0000000700097306 */ /* 0x000e240000209400 */
[----:B------:R-:W-:Y:S01]  /*0790*/  IMAD.MOV.U32 R5, RZ, RZ, R10 ;  /* 0x000000ffff057224 */ /* 0x000fe200078e000a */
[----:B------:R-:W-:Y:S02]  /*07a0*/  MOV R10, R12 ;  /* 0x0000000c000a7202 */ /* 0x000fe40000000f00 */
[----:B------:R-:W-:Y:S01]  /*07b0*/  IABS R12, R19 ;  /* 0x00000013000c7213 */ /* 0x000fe20000000000 */
[----:B------:R-:W-:-:S04]  /*07c0*/  IMAD.HI.U32 R4, R4, R5, RZ ;  /* 0x0000000504047227 */ /* 0x000fc800078e00ff */
[----:B------:R-:W-:-:S05]  /*07d0*/  IMAD R5, R4, R10, R5 ;  /* 0x0000000a04057224 */ /* 0x000fca00078e0205 */
[----:B------:R-:W-:Y:S01]  /*07e0*/  ISETP.GT.U32.AND P1, PT, R8, R5, PT ;  /* 0x000000050800720c */ /* 0x000fe20003f24070 */
[----:B0-----:R-:W0:-:S12]  /*07f0*/  MUFU.RCP R9, R9 ;  /* 0x0000000900097308 */ /* 0x001e180000001000 */
[----:B------:R-:W-:Y:S01]  /*0800*/  @!P1 IMAD.IADD R5, R5, 0x1, -R8 ;  /* 0x0000000105059824 */ /* 0x000fe200078e0a08 */
[----:B------:R-:W-:Y:S02]  /*0810*/  @!P1 IADD3 R4, PT, PT, R4, 0x1, RZ ;  /* 0x0000000104049810 */ /* 0x000fe40007ffe0ff */
[----:B------:R-:W-:Y:S02]  /*0820*/  ISETP.NE.AND P1, PT, R16, RZ, PT ;  /* 0x000000ff1000720c */ /* 0x000fe40003f25270 */
[----:B------:R-:W-:Y:S01]  /*0830*/  ISETP.GE.U32.AND P0, PT, R5, R8, PT ;  /* 0x000000080500720c */ /* 0x000fe20003f06070 */
[----:B0-----:R-:W-:Y:S01]  /*0840*/  VIADD R5, R9, 0xffffffe ;  /* 0x0ffffffe09057836 */ /* 0x001fe20000000000 */
[----:B------:R-:W-:Y:S01]  /*0850*/  LOP3.LUT R8, R27, R16, RZ, 0x3c, !PT ;  /* 0x000000101b087212 */ /* 0x000fe200078e3cff */
[----:B------:R-:W-:-:S03]  /*0860*/  VIADD R9, R19, 0xffffffff ;  /* 0xffffffff13097836 */ /* 0x000fc60000000000 */
[----:B------:R-:W-:Y:S01]  /*0870*/  ISETP.GE.AND P2, PT, R8, RZ, PT ;  /* 0x000000ff0800720c */ /* 0x000fe20003f46270 */
[----:B------:R-:W0:Y:S01]  /*0880*/  F2I.FTZ.U32.TRUNC.NTZ R5, R5 ;  /* 0x0000000500057305 */ /* 0x000e22000021f000 */
[-C--:B------:R-:W-:Y:S02]  /*0890*/  IABS R10, R9.reuse ;  /* 0x00000009000a7213 */ /* 0x080fe40000000000 */
[----:B------:R-:W-:-:S03]  /*08a0*/  IABS R17, R9 ;  /* 0x0000000900117213 */ /* 0x000fc60000000000 */
[----:B------:R-:W-:-:S06]  /*08b0*/  @P0 VIADD R4, R4, 0x1 ;  /* 0x0000000104040836 */ /* 0x000fcc0000000000 */
[----:B------:R-:W-:Y:S02]  /*08c0*/  @!P2 IADD3 R4, PT, PT, -R4, RZ, RZ ;  /* 0x000000ff0404a210 */ /* 0x000fe40007ffe1ff */
[----:B------:R-:W-:Y:S01]  /*08d0*/  @!P1 LOP3.LUT R4, RZ, R16, RZ, 0x33, !PT ;  /* 0x00000010ff049212 */ /* 0x000fe200078e33ff */
[----:B0-----:R-:W-:-:S04]  /*08e0*/  IMAD.MOV R8, RZ, RZ, -R5 ;  /* 0x000000ffff087224 */ /* 0x001fc800078e0a05 */
[----:B------:R-:W-:Y:S02]  /*08f0*/  IMAD.IADD R20, R27, 0x1, -R4 ;  /* 0x000000011b147824 */ /* 0x000fe400078e0a04 */
[----:B------:R-:W-:Y:S02]  /*0900*/  HFMA2 R4, -RZ, RZ, 0, 0 ;  /* 0x00000000ff047431 */ /* 0x000fe400000001ff */
[----:B------:R-:W-:Y:S01]  /*0910*/  IMAD R13, R8, R7, RZ ;  /* 0x00000007080d7224 */ /* 0x000fe200078e02ff */
[----:B------:R-:W-:-:S03]  /*0920*/  IABS R8, R20 ;  /* 0x0000001400087213 */ /* 0x000fc60000000000 */
[----:B------:R-:W-:-:S04]  /*0930*/  IMAD.HI.U32 R4, R5, R13, R4 ;  /* 0x0000000d05047227 */ /* 0x000fc800078e0004 */
[----:B------:R-:W-:Y:S02]  /*0940*/  IMAD.MOV R13, RZ, RZ, -R12 ;  /* 0x000000ffff0d7224 */ /* 0x000fe400078e0a0c */
[----:B------:R-:W-:Y:S01]  /*0950*/  IMAD.MOV.U32 R5, RZ, RZ, R8 ;  /* 0x000000ffff057224 */ /* 0x000fe200078e0008 */
[----:B------:R-:W0:Y:S02]  /*0960*/  I2F.RP R12, R10 ;  /* 0x0000000a000c7306 */ /* 0x000e240000209400 */
[----:B------:R-:W-:Y:S01]  /*0970*/  MOV R8, R13 ;  /* 0x0000000d00087202 */ /* 0x000fe20000000f00 */
[----:B------:R-:W-:-:S04]  /*0980*/  IMAD.HI.U32 R4, R4, R5, RZ ;  /* 0x0000000504047227 */ /* 0x000fc800078e00ff */
[----:B------:R-:W-:-:S05]  /*0990*/  IMAD R8, R4, R8, R5 ;  /* 0x0000000804087224 */ /* 0x000fca00078e0205 */
[----:B------:R-:W-:Y:S01]  /*09a0*/  ISETP.GT.U32.AND P1, PT, R7, R8, PT ;  /* 0x000000080700720c */ /* 0x000fe20003f24070 */
[----:B0-----:R-:W0:-:S12]  /*09b0*/  MUFU.RCP R12, R12 ;  /* 0x0000000c000c7308 */ /* 0x001e180000001000 */
[----:B------:R-:W-:Y:S01]  /*09c0*/  @!P1 IMAD.IADD R8, R8, 0x1, -R7 ;  /* 0x0000000108089824 */ /* 0x000fe200078e0a07 */
[----:B------:R-:W-:Y:S02]  /*09d0*/  @!P1 IADD3 R4, PT, PT, R4, 0x1, RZ ;  /* 0x0000000104049810 */ /* 0x000fe40007ffe0ff */
[C---:B------:R-:W-:Y:S02]  /*09e0*/  ISETP.NE.AND P1, PT, R19.reuse, RZ, PT ;  /* 0x000000ff1300720c */ /* 0x040fe40003f25270 */
[----:B------:R-:W-:Y:S01]  /*09f0*/  ISETP.GE.U32.AND P0, PT, R8, R7, PT ;  /* 0x000000070800720c */ /* 0x000fe20003f06070 */
[----:B------:R-:W-:Y:S01]  /*0a00*/  VIADD R8, R19, 0xfffffffe ;  /* 0xfffffffe13087836 */ /* 0x000fe20000000000 */
[----:B------:R-:W-:Y:S01]  /*0a10*/  LOP3.LUT R7, R20, R19, RZ, 0x3c, !PT ;  /* 0x0000001314077212 */ /* 0x000fe200078e3cff */
[----:B0-----:R-:W-:-:S03]  /*0a20*/  VIADD R5, R12, 0xffffffe ;  /* 0x0ffffffe0c057836 */ /* 0x001fc60000000000 */
[----:B------:R-:W-:Y:S02]  /*0a30*/  ISETP.GE.AND P2, PT, R7, RZ, PT ;  /* 0x000000ff0700720c */ /* 0x000fe40003f46270 */
[----:B------:R-:W-:Y:S01]  /*0a40*/  IABS R7, R8 ;  /* 0x0000000800077213 */ /* 0x000fe20000000000 */
[----:B------:R-:W0:Y:S04]  /*0a50*/  F2I.FTZ.U32.TRUNC.NTZ R5, R5 ;  /* 0x0000000500057305 */ /* 0x000e28000021f000 */
[----:B------:R-:W-:-:S04]  /*0a60*/  @P0 VIADD R4, R4, 0x1 ;  /* 0x0000000104040836 */ /* 0x000fc80000000000 */
[----:B------:R-:W3:Y:S02]  /*0a70*/  I2F.RP R12, R7 ;  /* 0x00000007000c7306 */ /* 0x000ee40000209400 */
[----:B------:R-:W-:Y:S02]  /*0a80*/  @!P2 IADD3 R4, PT, PT, -R4, RZ, RZ ;  /* 0x000000ff0404a210 */ /* 0x000fe40007ffe1ff */
[----:B------:R-:W-:Y:S01]  /*0a90*/  @!P1 LOP3.LUT R4, RZ, R19, RZ, 0x33, !PT ;  /* 0x00000013ff049212 */ /* 0x000fe200078e33ff */
[----:B0-----:R-:W-:-:S04]  /*0aa0*/  IMAD.MOV R13, RZ, RZ, -R5 ;  /* 0x000000ffff0d7224 */ /* 0x001fc800078e0a05 */
[----:B--2---:R-:W-:Y:S02]  /*0ab0*/  IMAD.IADD R23, R20, 0x1, -R4 ;  /* 0x0000000114177824 */ /* 0x004fe400078e0a04 */
[----:B------:R-:W-:Y:S02]  /*0ac0*/  HFMA2 R4, -RZ, RZ, 0, 0 ;  /* 0x00000000ff047431 */ /* 0x000fe400000001ff */
[----:B------:R-:W-:Y:S01]  /*0ad0*/  IMAD R13, R13, R10, RZ ;  /* 0x0000000a0d0d7224 */ /* 0x000fe200078e02ff */
[----:B------:R-:W-:Y:S01]  /*0ae0*/  IABS R15, R23 ;  /* 0x00000017000f7213 */ /* 0x000fe20000000000 */
[----:B---3--:R-:W0:Y:S02]  /*0af0*/  MUFU.RCP R12, R12 ;  /* 0x0000000c000c7308 */ /* 0x008e240000001000 */
[----:B------:R-:W-:-:S04]  /*0b00*/  IMAD.HI.U32 R4, R5, R13, R4 ;  /* 0x0000000d05047227 */ /* 0x000fc800078e0004 */
[----:B------:R-:W-:Y:S02]  /*0b10*/  IMAD.MOV.U32 R5, RZ, RZ, R15 ;  /* 0x000000ffff057224 */ /* 0x000fe400078e000f */
[----:B------:R-:W-:Y:S02]  /*0b20*/  IMAD.MOV R13, RZ, RZ, -R17 ;  /* 0x000000ffff0d7224 */ /* 0x000fe400078e0a11 */
[----:B------:R-:W-:-:S04]  /*0b30*/  IMAD.HI.U32 R4, R4, R5, RZ ;  /* 0x0000000504047227 */ /* 0x000fc800078e00ff */
[----:B------:R-:W-:Y:S02]  /*0b40*/  IMAD R5, R4, R13, R5 ;  /* 0x0000000d04057224 */ /* 0x000fe400078e0205 */
[----:B0-----:R-:W-:Y:S02]  /*0b50*/  VIADD R13, R12, 0xffffffe ;  /* 0x0ffffffe0c0d7836 */ /* 0x001fe40000000000 */
[----:B-1----:R-:W-:Y:S01]  /*0b60*/  IMAD.WIDE.U32 R16, R16, 0x4, R2 ;  /* 0x0000000410107825 */ /* 0x002fe200078e0002 */
[----:B------:R-:W-:-:S13]  /*0b70*/  ISETP.GT.U32.AND P1, PT, R10, R5, PT ;  /* 0x000000050a00720c */ /* 0x000fda0003f24070 */
[-C--:B------:R-:W-:Y:S01]  /*0b80*/  @!P1 IADD3 R5, PT, PT, R5, -R10.reuse, RZ ;  /* 0x8000000a05059210 */ /* 0x080fe20007ffe0ff */
[----:B------:R-:W-:Y:S01]  /*0b90*/  @!P1 VIADD R4, R4, 0x1 ;  /* 0x0000000104049836 */ /* 0x000fe20000000000 */
[----:B------:R-:W-:Y:S02]  /*0ba0*/  ISETP.NE.AND P1, PT, R9, RZ, PT ;  /* 0x000000ff0900720c */ /* 0x000fe40003f25270 */
[----:B------:R-:W-:Y:S02]  /*0bb0*/  ISETP.GE.U32.AND P0, PT, R5, R10, PT ;  /* 0x0000000a0500720c */ /* 0x000fe40003f06070 */
[----:B------:R-:W-:Y:S01]  /*0bc0*/  LOP3.LUT R10, R23, R9, RZ, 0x3c, !PT ;  /* 0x00000009170a7212 */ /* 0x000fe200078e3cff */
[----:B------:R-:W0:Y:S03]  /*0bd0*/  F2I.FTZ.U32.TRUNC.NTZ R5, R13 ;  /* 0x0000000d00057305 */ /* 0x000e26000021f000 */
[----:B------:R-:W-:Y:S01]  /*0be0*/  ISETP.GE.AND P2, PT, R10, RZ, PT ;  /* 0x000000ff0a00720c */ /* 0x000fe20003f46270 */
[----:B------:R-:W-:-:S05]  /*0bf0*/  VIADD R10, R19, 0xfffffffd ;  /* 0xfffffffd130a7836 */ /* 0x000fca0000000000 */
[----:B------:R-:W-:Y:S02]  /*0c00*/  IABS R15, R10 ;  /* 0x0000000a000f7213 */ /* 0x000fe40000000000 */
[----:B------:R-:W-:Y:S01]  /*0c10*/  @P0 IADD3 R4, PT, PT, R4, 0x1, RZ ;  /* 0x0000000104040810 */ /* 0x000fe20007ffe0ff */
[----:B0-----:R-:W-:-:S04]  /*0c20*/  IMAD.MOV R12, RZ, RZ, -R5 ;  /* 0x000000ffff0c7224 */ /* 0x001fc800078e0a05 */
[----:B------:R-:W-:Y:S02]  /*0c30*/  @!P2 IADD3 R4, PT, PT, -R4, RZ, RZ ;  /* 0x000000ff0404a210 */ /* 0x000fe40007ffe1ff */
[----:B------:R-:W-:Y:S01]  /*0c40*/  @!P1 LOP3.LUT R4, RZ, R9, RZ, 0x33, !PT ;  /* 0x00000009ff049212 */ /* 0x000fe200078e33ff */
[----:B------:R-:W-:Y:S02]  /*0c50*/  IMAD R13, R12, R7, RZ ;  /* 0x000000070c0d7224 */ /* 0x000fe400078e02ff */
[----:B------:R-:W-:Y:S01]  /*0c60*/  IMAD.MOV.U32 R12, RZ, RZ, R15 ;  /* 0x000000ffff0c7224 */ /* 0x000fe200078e000f */
[----:B------:R-:W-:Y:S01]  /*0c70*/  IABS R15, R8 ;  /* 0x00000008000f7213 */ /* 0x000fe20000000000 */
[----:B------:R-:W-:Y:S01]  /*0c80*/  IMAD.IADD R21, R23, 0x1, -R4 ;  /* 0x0000000117157824 */ /* 0x000fe200078e0a04 */
[----:B------:R-:W-:-:S03]  /*0c90*/  MOV R4, RZ ;  /* 0x000000ff00047202 */ /* 0x000fc60000000f00 */
[----:B------:R-:W-:Y:S02]  /*0ca0*/  IMAD.MOV R22, RZ, RZ, -R15 ;  /* 0x000000ffff167224 */ /* 0x000fe400078e0a0f */
[----:B------:R-:W-:Y:S01]  /*0cb0*/  IMAD.HI.U32 R4, R5, R13, R4 ;  /* 0x0000000d05047227 */ /* 0x000fe200078e0004 */
[----:B------:R-:W-:Y:S01]  /*0cc0*/  IABS R5, R21 ;  /* 0x0000001500057213 */ /* 0x000fe20000000000 */
[----:B------:R-:W0:Y:S02]  /*0cd0*/  I2F.RP R13, R12 ;  /* 0x0000000c000d7306 */ /* 0x000e240000209400 */
[----:B------:R-:W-:-:S04]  /*0ce0*/  IMAD.WIDE.U32 R14, R14, 0x4, R2 ;  /* 0x000000040e0e7825 */ /* 0x000fc800078e0002 */
[----:B------:R-:W-:-:S04]  /*0cf0*/  IMAD.HI.U32 R4, R4, R5, RZ ;  /* 0x0000000504047227 */ /* 0x000fc800078e00ff */
[----:B------:R-:W-:-:S05]  /*0d00*/  IMAD R22, R4, R22, R5 ;  /* 0x0000001604167224 */ /* 0x000fca00078e0205 */
        /* <DEDUP_REMOVED lines=8> */
[----:B------:R-:W-:Y:S01]  /*0d90*/  ISETP.GE.AND P2, PT, R7, RZ, PT ;  /* 0x000000ff0700720c */ /* 0x000fe20003f46270 */
[----:B------:R-:W-:-:S03]  /*0da0*/  IMAD.WIDE.U32 R6, R6, 0x4, R2 ;  /* 0x0000000406067825 */ /* 0x000fc600078e0002 */
[----:B------:R-:W0:Y:S02]  /*0db0*/  F2I.FTZ.U32.TRUNC.NTZ R5, R5 ;  /* 0x0000000500057305 */ /* 0x000e24000021f000 */
[----:B------:R1:W-:Y:S01]  /*0dc0*/  STG.E desc[UR4][R6.64], R11 ;  /* 0x0000000b06007986 */ /* 0x0003e2000c101904 */
[----:B------:R-:W-:-:S03]  /*0dd0*/  @P0 VIADD R4, R4, 0x1 ;  /* 0x0000000104040836 */ /* 0x000fc60000000000 */
[----:B------:R3:W-:Y:S03]  /*0de0*/  STG.E desc[UR4][R14.64], R29 ;  /* 0x0000001d0e007986 */ /* 0x0007e6000c101904 */
[----:B------:R-:W-:Y:S01]  /*0df0*/  @!P2 IMAD.MOV R4, RZ, RZ, -R4 ;  /* 0x000000ffff04a224 */ /* 0x000fe200078e0a04 */
[----:B------:R-:W-:Y:S01]  /*0e00*/  @!P1 LOP3.LUT R4, RZ, R8, RZ, 0x33, !PT ;  /* 0x00000008ff049212 */ /* 0x000fe200078e33ff */
[----:B------:R3:W-:Y:S01]  /*0e10*/  STG.E desc[UR4][R16.64], R27 ;  /* 0x0000001b10007986 */ /* 0x0007e2000c101904 */
[----:B-1----:R-:W-:Y:S01]  /*0e20*/  IMAD.WIDE.U32 R6, R19, 0x4, R2 ;  /* 0x0000000413067825 */ /* 0x002fe200078e0002 */
[----:B0-----:R-:W-:-:S03]  /*0e30*/  IADD3 R13, PT, PT, RZ, -R5, RZ ;  /* 0x80000005ff0d7210 */ /* 0x001fc60007ffe0ff */
[----:B------:R-:W-:Y:S02]  /*0e40*/  IMAD.IADD R25, R21, 0x1, -R4 ;  /* 0x0000000115197824 */ /* 0x000fe400078e0a04 */
[----:B------:R-:W-:Y:S02]  /*0e50*/  HFMA2 R4, -RZ, RZ, 0, 0 ;  /* 0x00000000ff047431 */ /* 0x000fe400000001ff */
[----:B------:R-:W-:Y:S01]  /*0e60*/  IMAD R13, R13, R12, RZ ;  /* 0x0000000c0d0d7224 */ /* 0x000fe200078e02ff */
[----:B------:R3:W-:Y:S03]  /*0e70*/  STG.E desc[UR4][R6.64], R20 ;  /* 0x0000001406007986 */ /* 0x0007e6000c101904 */
[----:B------:R-:W-:Y:S01]  /*0e80*/  IMAD.HI.U32 R4, R5, R13, R4 ;  /* 0x0000000d05047227 */ /* 0x000fe200078e0004 */
[----:B------:R-:W-:Y:S02]  /*0e90*/  IABS R13, R10 ;  /* 0x0000000a000d7213 */ /* 0x000fe40000000000 */
[----:B------:R-:W-:-:S03]  /*0ea0*/  IABS R5, R25 ;  /* 0x0000001900057213 */ /* 0x000fc60000000000 */
[----:B------:R-:W-:Y:S02]  /*0eb0*/  IMAD.MOV R13, RZ, RZ, -R13 ;  /* 0x000000ffff0d7224 */ /* 0x000fe400078e0a0d */
[----:B------:R-:W-:Y:S01]  /*0ec0*/  IMAD.HI.U32 R22, R4, R5, RZ ;  /* 0x0000000504167227 */ /* 0x000fe200078e00ff */
[----:B------:R-:W-:-:S03]  /*0ed0*/  LOP3.LUT R4, R25, R10, RZ, 0x3c, !PT ;  /* 0x0000000a19047212 */ /* 0x000fc600078e3cff */
[----:B------:R-:W-:Y:S01]  /*0ee0*/  IMAD R5, R22, R13, R5 ;  /* 0x0000000d16057224 */ /* 0x000fe200078e0205 */
[----:B------:R-:W-:Y:S02]  /*0ef0*/  ISETP.GE.AND P2, PT, R4, RZ, PT ;  /* 0x000000ff0400720c */ /* 0x000fe40003f46270 */
[C---:B------:R-:W-:Y:S02]  /*0f00*/  IADD3 R13, PT, PT, R19.reuse, -0x4, RZ ;  /* 0xfffffffc130d7810 */ /* 0x040fe40007ffe0ff */
[----:B------:R-:W-:Y:S02]  /*0f10*/  ISETP.GT.U32.AND P1, PT, R12, R5, PT ;  /* 0x000000050c00720c */ /* 0x000fe40003f24070 */
[----:B------:R-:W-:-:S11]  /*0f20*/  IADD3 R19, PT, PT, R19, -0x8, RZ ;  /* 0xfffffff813137810 */ /* 0x000fd60007ffe0ff */
[----:B------:R-:W-:Y:S01]  /*0f30*/  @!P1 IMAD.IADD R5, R5, 0x1, -R12 ;  /* 0x0000000105059824 */ /* 0x000fe200078e0a0c */
[----:B------:R-:W-:Y:S02]  /*0f40*/  @!P1 IADD3 R22, PT, PT, R22, 0x1, RZ ;  /* 0x0000000116169810 */ /* 0x000fe40007ffe0ff */
[----:B------:R-:W-:Y:S02]  /*0f50*/  ISETP.NE.AND P1, PT, R10, RZ, PT ;  /* 0x000000ff0a00720c */ /* 0x000fe40003f25270 */
[----:B------:R-:W-:Y:S01]  /*0f60*/  ISETP.GE.U32.AND P0, PT, R5, R12, PT ;  /* 0x0000000c0500720c */ /* 0x000fe20003f06070 */
[----:B------:R-:W-:-:S04]  /*0f70*/  IMAD.WIDE.U32 R4, R9, 0x4, R2 ;  /* 0x0000000409047825 */ /* 0x000fc800078e0002 */
[--C-:B------:R-:W-:Y:S01]  /*0f80*/  IMAD.WIDE.U32 R8, R8, 0x4, R2.reuse ;  /* 0x0000000408087825 */ /* 0x100fe200078e0002 */
[----:B------:R3:W-:Y:S03]  /*0f90*/  STG.E desc[UR4][R4.64], R23 ;  /* 0x0000001704007986 */ /* 0x0007e6000c101904 */
[----:B------:R-:W-:Y:S01]  /*0fa0*/  IMAD.WIDE.U32 R12, R13, 0x4, R2 ;  /* 0x000000040d0c7825 */ /* 0x000fe200078e0002 */
[----:B------:R3:W-:Y:S03]  /*0fb0*/  STG.E desc[UR4][R8.64], R21 ;  /* 0x0000001508007986 */ /* 0x0007e6000c101904 */
[----:B------:R-:W-:Y:S01]  /*0fc0*/  @P0 VIADD R22, R22, 0x1 ;  /* 0x0000000116160836 */ /* 0x000fe20000000000 */
[----:B------:R-:W-:-:S03]  /*0fd0*/  ISETP.NE.AND P0, PT, R18, RZ, PT ;  /* 0x000000ff1200720c */ /* 0x000fc60003f05270 */
[----:B------:R-:W-:Y:S01]  /*0fe0*/  @!P2 IMAD.MOV R22, RZ, RZ, -R22 ;  /* 0x000000ffff16a224 */ /* 0x000fe200078e0a16 */
[----:B------:R-:W-:Y:S01]  /*0ff0*/  @!P1 LOP3.LUT R22, RZ, R10, RZ, 0x33, !PT ;  /* 0x0000000aff169212 */ /* 0x000fe200078e33ff */
[----:B------:R-:W-:-:S04]  /*1000*/  IMAD.WIDE.U32 R10, R10, 0x4, R2 ;  /* 0x000000040a0a7825 */ /* 0x000fc800078e0002 */
[----:B------:R-:W-:Y:S01]  /*1010*/  IMAD.IADD R22, R25, 0x1, -R22 ;  /* 0x0000000119167824 */ /* 0x000fe200078e0a16 */
[----:B------:R3:W-:Y:S04]  /*1020*/  STG.E desc[UR4][R10.64], R25 ;  /* 0x000000190a007986 */ /* 0x0007e8000c101904 */
[----:B------:R3:W-:Y:S01]  /*1030*/  STG.E desc[UR4][R12.64], R22 ;  /* 0x000000160c007986 */ /* 0x0007e2000c101904 */
[----:B------:R-:W-:Y:S05]  /*1040*/  @P0 BRA `(.L_x_28) ;  /* 0xfffffff000400947 */ /* 0x000fea000383ffff */
[----:B------:R-:W-:-:S07]  /*1050*/  VIADD R19, R19, 0x4 ;  /* 0x0000000413137836 */ /* 0x000fce0000000000 */
.L_x_27:
[----:B------:R-:W-:-:S13]  /*1060*/  ISETP.NE.AND P0, PT, R24, RZ, PT ;  /* 0x000000ff1800720c */ /* 0x000fda0003f05270 */
[----:B------:R-:W-:Y:S05]  /*1070*/  @!P0 EXIT ;  /* 0x000000000000894d */ /* 0x000fea0003800000 */
[----:B------:R-:W-:Y:S02]  /*1080*/  ISETP.GE.U32.AND P1, PT, R24, 0x4, PT ;  /* 0x000000041800780c */ /* 0x000fe40003f26070 */
[----:B---3--:R-:W-:-:S04]  /*1090*/  LOP3.LUT R16, R0, 0x3, RZ, 0xc0, !PT ;  /* 0x0000000300107812 */ /* 0x008fc800078ec0ff */
[----:B------:R-:W-:-:S07]  /*10a0*/  ISETP.NE.AND P0, PT, R16, RZ, PT ;  /* 0x000000ff1000720c */ /* 0x000fce0003f05270 */
[----:B------:R-:W-:Y:S06]  /*10b0*/  @!P1 BRA `(.L_x_29) ;  /* 0x0000000400e49947 */ /* 0x000fec0003800000 */
[----:B0-----:R-:W-:-:S05]  /*10c0*/  IMAD.WIDE.U32 R6, R19, 0x4, R2 ;  /* 0x0000000413067825 */ /* 0x001fca00078e0002 */
[----:B------:R0:W2:Y:S01]  /*10d0*/  LDG.E R4, desc[UR4][R6.64] ;  /* 0x0000000406047981 */ /* 0x0000a2000c1e1900 */
[-C--:B------:R-:W-:Y:S01]  /*10e0*/  IABS R12, R19.reuse ;  /* 0x00000013000c7213 */ /* 0x080fe20000000000 */
[----:B------:R-:W-:Y:S01]  /*10f0*/  VIADD R5, R19, 0xffffffff ;  /* 0xffffffff13057836 */ /* 0x000fe20000000000 */
[----:B------:R-:W-:Y:S02]  /*1100*/  IABS R13, R19 ;  /* 0x00000013000d7213 */ /* 0x000fe40000000000 */
[----:B------:R-:W1:Y:S02]  /*1110*/  I2F.RP R10, R12 ;  /* 0x0000000c000a7306 */ /* 0x000e640000209400 */
[-C--:B------:R-:W-:Y:S02]  /*1120*/  IABS R14, R5.reuse ;  /* 0x00000005000e7213 */ /* 0x080fe40000000000 */
[----:B0-----:R-:W-:-:S03]  /*1130*/  IABS R6, R5 ;  /* 0x0000000500067213 */ /* 0x001fc60000000000 */
[----:B------:R-:W-:Y:S01]  /*1140*/  IMAD.MOV R14, RZ, RZ, -R14 ;  /* 0x000000ffff0e7224 */ /* 0x000fe200078e0a0e */
[----:B-1----:R-:W0:Y:S02]  /*1150*/  MUFU.RCP R10, R10 ;  /* 0x0000000a000a7308 */ /* 0x002e240000001000 */
[----:B0-----:R-:W-:-:S06]  /*1160*/  VIADD R8, R10, 0xffffffe ;  /* 0x0ffffffe0a087836 */ /* 0x001fcc0000000000 */
[----:B------:R0:W1:Y:S02]  /*1170*/  F2I.FTZ.U32.TRUNC.NTZ R9, R8 ;  /* 0x0000000800097305 */ /* 0x000064000021f000 */
[----:B0-----:R-:W-:Y:S01]  /*1180*/  IMAD.MOV.U32 R8, RZ, RZ, RZ ;  /* 0x000000ffff087224 */ /* 0x001fe200078e00ff */
[----:B-1----:R-:W-:-:S05]  /*1190*/  IADD3 R11, PT, PT, RZ, -R9, RZ ;  /* 0x80000009ff0b7210 */ /* 0x002fca0007ffe0ff */
[----:B------:R-:W-:-:S04]  /*11a0*/  IMAD R7, R11, R12, RZ ;  /* 0x0000000c0b077224 */ /* 0x000fc800078e02ff */
[----:B------:R-:W-:Y:S01]  /*11b0*/  IMAD.HI.U32 R9, R9, R7, R8 ;  /* 0x0000000709097227 */ /* 0x000fe200078e0008 */
[----:B------:R-:W-:Y:S01]  /*11c0*/  IADD3 R7, PT, PT, RZ, -R13, RZ ;  /* 0x8000000dff077210 */ /* 0x000fe20007ffe0ff */
[----:B------:R-:W0:Y:S08]  /*11d0*/  I2F.RP R8, R6 ;  /* 0x0000000600087306 */ /* 0x000e300000209400 */
[----:B0-----:R-:W0:Y:S01]  /*11e0*/  MUFU.RCP R8, R8 ;  /* 0x0000000800087308 */ /* 0x001e220000001000 */
[----:B--2---:R-:W-:-:S05]  /*11f0*/  IABS R10, R4 ;  /* 0x00000004000a7213 */ /* 0x004fca0000000000 */
[----:B------:R-:W-:-:S04]  /*1200*/  IMAD.HI.U32 R9, R9, R10, RZ ;  /* 0x0000000a09097227 */ /* 0x000fc800078e00ff */
[----:B------:R-:W-:Y:S02]  /*1210*/  IMAD R7, R9, R7, R10 ;  /* 0x0000000709077224 */ /* 0x000fe400078e020a */
[----:B0-----:R-:W-:-:S03]  /*1220*/  VIADD R10, R8, 0xffffffe ;  /* 0x0ffffffe080a7836 */ /* 0x001fc60000000000 */
[----:B------:R-:W-:Y:S01]  /*1230*/  ISETP.GT.U32.AND P3, PT, R12, R7, PT ;  /* 0x000000070c00720c */ /* 0x000fe20003f64070 */
[----:B------:R0:W1:Y:S02]  /*1240*/  F2I.FTZ.U32.TRUNC.NTZ R11, R10 ;  /* 0x0000000a000b7305 */ /* 0x000064000021f000 */
[----:B0-----:R-:W-:-:S10]  /*1250*/  MOV R10, RZ ;  /* 0x000000ff000a7202 */ /* 0x001fd40000000f00 */
[----:B------:R-:W-:Y:S01]  /*1260*/  @!P3 IMAD.IADD R7, R7, 0x1, -R12 ;  /* 0x000000010707b824 */ /* 0x000fe200078e0a0c */
[----:B------:R-:W-:Y:S02]  /*1270*/  @!P3 IADD3 R9, PT, PT, R9, 0x1, RZ ;  /* 0x000000010909b810 */ /* 0x000fe40007ffe0ff */
[----:B------:R-:W-:Y:S02]  /*1280*/  ISETP.NE.AND P3, PT, R19, RZ, PT ;  /* 0x000000ff1300720c */ /* 0x000fe40003f65270 */
[----:B------:R-:W-:Y:S02]  /*1290*/  ISETP.GE.U32.AND P1, PT, R7, R12, PT ;  /* 0x0000000c0700720c */ /* 0x000fe40003f26070 */
[----:B------:R-:W-:Y:S02]  /*12a0*/  LOP3.LUT R7, R4, R19, RZ, 0x3c, !PT ;  /* 0x0000001304077212 */ /* 0x000fe400078e3cff */
[----:B-1----:R-:W-:Y:S02]  /*12b0*/  IADD3 R13, PT, PT, RZ, -R11, RZ ;  /* 0x8000000bff0d7210 */ /* 0x002fe40007ffe0ff */
[----:B------:R-:W-:Y:S01]  /*12c0*/  ISETP.GE.AND P2, PT, R7, RZ, PT ;  /* 0x000000ff0700720c */ /* 0x000fe20003f46270 */
[----:B------:R-:W-:-:S05]  /*12d0*/  VIADD R7, R19, 0xfffffffe ;  /* 0xfffffffe13077836 */ /* 0x000fca0000000000 */
[-C--:B------:R-:W-:Y:S01]  /*12e0*/  IABS R8, R7.reuse ;  /* 0x0000000700087213 */ /* 0x080fe20000000000 */
[----:B------:R-:W-:Y:S01]  /*12f0*/  @P1 VIADD R9, R9, 0x1 ;  /* 0x0000000109091836 */ /* 0x000fe20000000000 */
[----:B------:R-:W-:-:S05]  /*1300*/  IABS R15, R7 ;  /* 0x00000007000f7213 */ /* 0x000fca0000000000 */
[----:B------:R-:W-:Y:S01]  /*1310*/  @!P2 IMAD.MOV R9, RZ, RZ, -R9 ;  /* 0x000000ffff09a224 */ /* 0x000fe200078e0a09 */
[----:B------:R-:W-:Y:S01]  /*1320*/  @!P3 LOP3.LUT R9, RZ, R19, RZ, 0x33, !PT ;  /* 0x00000013ff09b212 */ /* 0x000fe200078e33ff */
[----:B------:R-:W-:-:S04]  /*1330*/  IMAD.MOV R15, RZ, RZ, -R15 ;  /* 0x000000ffff0f7224 */ /* 0x000fc800078e0a0f */
[----:B------:R-:W-:Y:S02]  /*1340*/  IMAD.IADD R4, R4, 0x1, -R9 ;  /* 0x0000000104047824 */ /* 0x000fe400078e0a09 */
[----:B------:R-:W-:-:S03]  /*1350*/  IMAD R9, R13, R6, RZ ;  /* 0x000000060d097224 */ /* 0x000fc600078e02ff */
[----:B------:R-:W-:Y:S01]  /*1360*/  IABS R12, R4 ;  /* 0x00000004000c7213 */ /* 0x000fe20000000000 */
[----:B------:R-:W-:Y:S02]  /*1370*/  IMAD.HI.U32 R10, R11, R9, R10 ;  /* 0x000000090b0a7227 */ /* 0x000fe400078e000a */
[----:B------:R-:W0:Y:S02]  /*1380*/  I2F.RP R11, R8 ;  /* 0x00000008000b7306 */ /* 0x000e240000209400 */
[----:B------:R-:W-:Y:S01]  /*1390*/  IMAD.MOV.U32 R9, RZ, RZ, R12 ;  /* 0x000000ffff097224 */ /* 0x000fe200078e000c */
[----:B------:R-:W-:-:S03]  /*13a0*/  MOV R12, R14 ;  /* 0x0000000e000c7202 */ /* 0x000fc60000000f00 */
        /* <DEDUP_REMOVED lines=10> */
[C---:B------:R-:W-:Y:S02]  /*1450*/  VIADD R11, R19.reuse, 0xfffffffd ;  /* 0xfffffffd130b7836 */ /* 0x040fe40000000000 */
[----:B------:R0:W1:Y:S01]  /*1460*/  F2I.FTZ.U32.TRUNC.NTZ R13, R12 ;  /* 0x0000000c000d7305 */ /* 0x000062000021f000 */
[----:B------:R-:W-:Y:S01]  /*1470*/  ISETP.GE.AND P2, PT, R6, RZ, PT ;  /* 0x000000ff0600720c */ /* 0x000fe20003f46270 */
[----:B------:R-:W-:-:S04]  /*1480*/  VIADD R19, R19, 0xfffffffc ;  /* 0xfffffffc13137836 */ /* 0x000fc80000000000 */
[----:B------:R-:W-:-:S04]  /*1490*/  IMAD.WIDE.U32 R20, R19, 0x4, R2 ;  /* 0x0000000413147825 */ /* 0x000fc800078e0002 */
[----:B0-----:R-:W-:Y:S02]  /*14a0*/  HFMA2 R12, -RZ, RZ, 0, 0 ;  /* 0x00000000ff0c7431 */ /* 0x001fe400000001ff */
[----:B------:R-:W-:-:S05]  /*14b0*/  @P1 VIADD R10, R10, 0x1 ;  /* 0x000000010a0a1836 */ /* 0x000fca0000000000 */
[----:B------:R-:W-:Y:S01]  /*14c0*/  @!P2 IADD3 R10, PT, PT, -R10, RZ, RZ ;  /* 0x000000ff0a0aa210 */ /* 0x000fe20007ffe1ff */
[----:B-1----:R-:W-:Y:S01]  /*14d0*/  IMAD.MOV R9, RZ, RZ, -R13 ;  /* 0x000000ffff097224 */ /* 0x002fe200078e0a0d */
[----:B------:R-:W-:-:S03]  /*14e0*/  @!P3 LOP3.LUT R10, RZ, R5, RZ, 0x33, !PT ;  /* 0x00000005ff0ab212 */ /* 0x000fc600078e33ff */
[----:B------:R-:W-:Y:S02]  /*14f0*/  IMAD R9, R9, R8, RZ ;  /* 0x0000000809097224 */ /* 0x000fe400078e02ff */
[----:B------:R-:W-:Y:S01]  /*1500*/  IMAD.IADD R6, R4, 0x1, -R10 ;  /* 0x0000000104067824 */ /* 0x000fe200078e0a0a */
[----:B------:R-:W-:Y:S01]  /*1510*/  IABS R10, R11 ;  /* 0x0000000b000a7213 */ /* 0x000fe20000000000 */
[----:B------:R-:W-:-:S03]  /*1520*/  IMAD.HI.U32 R12, R13, R9, R12 ;  /* 0x000000090d0c7227 */ /* 0x000fc600078e000c */
[----:B------:R-:W-:Y:S01]  /*1530*/  IABS R14, R6 ;  /* 0x00000006000e7213 */ /* 0x000fe20000000000 */
[----:B------:R-:W0:Y:S04]  /*1540*/  I2F.RP R13, R10 ;  /* 0x0000000a000d7306 */ /* 0x000e280000209400 */
[----:B------:R-:W-:Y:S01]  /*1550*/  IMAD.MOV.U32 R9, RZ, RZ, R14 ;  /* 0x000000ffff097224 */ /* 0x000fe200078e000e */
[----:B------:R-:W-:-:S03]  /*1560*/  MOV R14, R15 ;  /* 0x0000000f000e7202 */ /* 0x000fc60000000f00 */
[----:B------:R-:W-:-:S04]  /*1570*/  IMAD.HI.U32 R12, R12, R9, RZ ;  /* 0x000000090c0c7227 */ /* 0x000fc800078e00ff */
[----:B------:R-:W-:Y:S01]  /*1580*/  IMAD R9, R12, R14, R9 ;  /* 0x0000000e0c097224 */ /* 0x000fe200078e0209 */
[----:B0-----:R-:W0:Y:S04]  /*1590*/  MUFU.RCP R13, R13 ;  /* 0x0000000d000d7308 */ /* 0x001e280000001000 */
[----:B------:R-:W-:-:S13]  /*15a0*/  ISETP.GT.U32.AND P3, PT, R8, R9, PT ;  /* 0x000000090800720c */ /* 0x000fda0003f64070 */
[----:B------:R-:W-:Y:S01]  /*15b0*/  @!P3 IMAD.IADD R9, R9, 0x1, -R8 ;  /* 0x000000010909b824 */ /* 0x000fe200078e0a08 */
[----:B------:R-:W-:Y:S02]  /*15c0*/  @!P3 IADD3 R12, PT, PT, R12, 0x1, RZ ;  /* 0x000000010c0cb810 */ /* 0x000fe40007ffe0ff */
[----:B------:R-:W-:Y:S02]  /*15d0*/  ISETP.NE.AND P3, PT, R7, RZ, PT ;  /* 0x000000ff0700720c */ /* 0x000fe40003f65270 */
[----:B------:R-:W-:Y:S01]  /*15e0*/  ISETP.GE.U32.AND P1, PT, R9, R8, PT ;  /* 0x000000080900720c */ /* 0x000fe20003f26070 */
[----:B0-----:R-:W-:Y:S01]  /*15f0*/  VIADD R9, R13, 0xffffffe ;  /* 0x0ffffffe0d097836 */ /* 0x001fe20000000000 */
[----:B------:R-:W-:-:S04]  /*1600*/  LOP3.LUT R8, R6, R7, RZ, 0x3c, !PT ;  /* 0x0000000706087212 */ /* 0x000fc800078e3cff */
[----:B------:R-:W-:Y:S01]  /*1610*/  ISETP.GE.AND P2, PT, R8, RZ, PT ;  /* 0x000000ff0800720c */ /* 0x000fe20003f46270 */
[----:B------:R-:W0:Y:S01]  /*1620*/  F2I.FTZ.U32.TRUNC.NTZ R9, R9 ;  /* 0x0000000900097305 */ /* 0x000e22000021f000 */
[----:B------:R-:W-:-:S05]  /*1630*/  IABS R8, R11 ;  /* 0x0000000b00087213 */ /* 0x000fca0000000000 */
[----:B------:R-:W-:Y:S02]  /*1640*/  @P1 VIADD R12, R12, 0x1 ;  /* 0x000000010c0c1836 */ /* 0x000fe40000000000 */
[----:B------:R-:W-:Y:S02]  /*1650*/  IMAD.MOV R15, RZ, RZ, -R8 ;  /* 0x000000ffff0f7224 */ /* 0x000fe400078e0a08 */
[----:B------:R-:W-:Y:S02]  /*1660*/  HFMA2 R8, -RZ, RZ, 0, 0 ;  /* 0x00000000ff087431 */ /* 0x000fe400000001ff */
[----:B------:R-:W-:Y:S01]  /*1670*/  @!P2 IMAD.MOV R12, RZ, RZ, -R12 ;  /* 0x000000ffff0ca224 */ /* 0x000fe200078e0a0c */
[----:B------:R-:W-:Y:S02]  /*1680*/  @!P3 LOP3.LUT R12, RZ, R7, RZ, 0x33, !PT ;  /* 0x00000007ff0cb212 */ /* 0x000fe400078e33ff */
[----:B0-----:R-:W-:-:S03]  /*1690*/  IADD3 R13, PT, PT, RZ, -R9, RZ ;  /* 0x80000009ff0d7210 */ /* 0x001fc60007ffe0ff */
[----:B------:R-:W-:Y:S02]  /*16a0*/  IMAD.IADD R12, R6, 0x1, -R12 ;  /* 0x00000001060c7824 */ /* 0x000fe400078e0a0c */
[----:B------:R-:W-:-:S03]  /*16b0*/  IMAD R13, R13, R10, RZ ;  /* 0x0000000a0d0d7224 */ /* 0x000fc600078e02ff */
[----:B------:R-:W-:Y:S01]  /*16c0*/  IABS R14, R12 ;  /* 0x0000000c000e7213 */ /* 0x000fe20000000000 */
[----:B------:R-:W-:-:S04]  /*16d0*/  IMAD.HI.U32 R8, R9, R13, R8 ;  /* 0x0000000d09087227 */ /* 0x000fc800078e0008 */
[----:B------:R-:W-:Y:S02]  /*16e0*/  IMAD.MOV.U32 R9, RZ, RZ, R14 ;  /* 0x000000ffff097224 */ /* 0x000fe400078e000e */
[----:B------:R-:W-:Y:S02]  /*16f0*/  IMAD.MOV.U32 R13, RZ, RZ, R15 ;  /* 0x000000ffff0d7224 */ /* 0x000fe400078e000f */
[----:B------:R-:W-:-:S04]  /*1700*/  IMAD.HI.U32 R8, R8, R9, RZ ;  /* 0x0000000908087227 */ /* 0x000fc800078e00ff */
[----:B------:R-:W-:Y:S02]  /*1710*/  IMAD R9, R8, R13, R9 ;  /* 0x0000000d08097224 */ /* 0x000fe400078e0209 */
[----:B------:R-:W-:-:S03]  /*1720*/  IMAD.WIDE.U32 R14, R7, 0x4, R2 ;  /* 0x00000004070e7825 */ /* 0x000fc600078e0002 */
[----:B------:R-:W-:-:S13]  /*1730*/  ISETP.GT.U32.AND P3, PT, R10, R9, PT ;  /* 0x000000090a00720c */ /* 0x000fda0003f64070 */
[-C--:B------:R-:W-:Y:S01]  /*1740*/  @!P3 IADD3 R9, PT, PT, R9, -R10.reuse, RZ ;  /* 0x8000000a0909b210 */ /* 0x080fe20007ffe0ff */
[----:B------:R-:W-:Y:S01]  /*1750*/  @!P3 VIADD R8, R8, 0x1 ;  /* 0x000000010808b836 */ /* 0x000fe20000000000 */
[----:B------:R-:W-:Y:S02]  /*1760*/  ISETP.NE.AND P3, PT, R11, RZ, PT ;  /* 0x000000ff0b00720c */ /* 0x000fe40003f65270 */
[----:B------:R-:W-:Y:S02]  /*1770*/  ISETP.GE.U32.AND P1, PT, R9, R10, PT ;  /* 0x0000000a0900720c */ /* 0x000fe40003f26070 */
[----:B------:R-:W-:-:S04]  /*1780*/  LOP3.LUT R9, R12, R11, RZ, 0x3c, !PT ;  /* 0x0000000b0c097212 */ /* 0x000fc800078e3cff */
[----:B------:R-:W-:-:S07]  /*1790*/  ISETP.GE.AND P2, PT, R9, RZ, PT ;  /* 0x000000ff0900720c */ /* 0x000fce0003f46270 */
[----:B------:R-:W-:-:S05]  /*17a0*/  @P1 VIADD R8, R8, 0x1 ;  /* 0x0000000108081836 */ /* 0x000fca0000000000 */
[----:B------:R-:W-:Y:S01]  /*17b0*/  MOV R13, R8 ;  /* 0x00000008000d7202 */ /* 0x000fe20000000f00 */
[----:B------:R-:W-:-:S04]  /*17c0*/  IMAD.WIDE.U32 R8, R5, 0x4, R2 ;  /* 0x0000000405087825 */ /* 0x000fc800078e0002 */
[----:B------:R-:W-:Y:S01]  /*17d0*/  @!P2 IMAD.MOV R13, RZ, RZ, -R13 ;  /* 0x000000ffff0da224 */ /* 0x000fe200078e0a0d */
[----:B------:R-:W-:Y:S01]  /*17e0*/  @!P3 LOP3.LUT R13, RZ, R11, RZ, 0x33, !PT ;  /* 0x0000000bff0db212 */ /* 0x000fe200078e33ff */
[----:B------:R-:W-:Y:S01]  /*17f0*/  IMAD.WIDE.U32 R10, R11, 0x4, R2 ;  /* 0x000000040b0a7825 */ /* 0x000fe200078e0002 */
[----:B------:R1:W-:Y:S02]  /*1800*/  STG.E desc[UR4][R8.64], R4 ;  /* 0x0000000408007986 */ /* 0x0003e4000c101904 */
[----:B------:R-:W-:Y:S02]  /*1810*/  IADD3 R13, PT, PT, R12, -R13, RZ ;  /* 0x8000000d0c0d7210 */ /* 0x000fe40007ffe0ff */
[----:B------:R1:W-:Y:S04]  /*1820*/  STG.E desc[UR4][R14.64], R6 ;  /* 0x000000060e007986 */ /* 0x0003e8000c101904 */
[----:B------:R1:W-:Y:S04]  /*1830*/  STG.E desc[UR4][R10.64], R12 ;  /* 0x0000000c0a007986 */ /* 0x0003e8000c101904 */
[----:B------:R1:W-:Y:S02]  /*1840*/  STG.E desc[UR4][R20.64], R13 ;  /* 0x0000000d14007986 */ /* 0x0003e4000c101904 */
.L_x_29:
[----:B------:R-:W-:Y:S05]  /*1850*/  @!P0 EXIT ;  /* 0x000000000000894d */ /* 0x000fea0003800000 */
[----:B------:R-:W-:Y:S02]  /*1860*/  ISETP.NE.AND P1, PT, R16, 0x1, PT ;  /* 0x000000011000780c */ /* 0x000fe40003f25270 */
[----:B------:R-:W-:-:S04]  /*1870*/  LOP3.LUT R0, R0, 0x1, RZ, 0xc0, !PT ;  /* 0x0000000100007812 */ /* 0x000fc800078ec0ff */
[----:B------:R-:W-:-:S07]  /*1880*/  ISETP.NE.U32.AND P0, PT, R0, 0x1, PT ;  /* 0x000000010000780c */ /* 0x000fce0003f05070 */
[----:B------:R-:W-:Y:S06]  /*1890*/  @!P1 BRA `(.L_x_30) ;  /* 0x0000000000f89947 */ /* 0x000fec0003800000 */
[----:B01----:R-:W-:-:S05]  /*18a0*/  IMAD.WIDE.U32 R6, R19, 0x4, R2 ;  /* 0x0000000413067825 */ /* 0x003fca00078e0002 */
[----:B------:R0:W2:Y:S01]  /*18b0*/  LDG.E R0, desc[UR4][R6.64] ;  /* 0x0000000406007981 */ /* 0x0000a2000c1e1900 */
[-C--:B------:R-:W-:Y:S02]  /*18c0*/  IABS R10, R19.reuse ;  /* 0x00000013000a7213 */ /* 0x080fe40000000000 */
[----:B------:R-:W-:Y:S02]  /*18d0*/  IABS R12, R19 ;  /* 0x00000013000c7213 */ /* 0x000fe40000000000 */
[----:B------:R-:W1:Y:S01]  /*18e0*/  I2F.RP R4, R10 ;  /* 0x0000000a00047306 */ /* 0x000e620000209400 */
[----:B------:R-:W-:-:S07]  /*18f0*/  IADD3 R5, PT, PT, R19, -0x1, RZ ;  /* 0xffffffff13057810 */ /* 0x000fce0007ffe0ff */
[----:B-1----:R-:W1:Y:S02]  /*1900*/  MUFU.RCP R4, R4 ;  /* 0x0000000400047308 */ /* 0x002e640000001000 */
[----:B-1----:R-:W-:Y:S01]  /*1910*/  VIADD R8, R4, 0xffffffe ;  /* 0x0ffffffe04087836 */ /* 0x002fe20000000000 */
[----:B------:R-:W-:-:S05]  /*1920*/  IABS R4, R5 ;  /* 0x0000000500047213 */ /* 0x000fca0000000000 */
[----:B------:R1:W3:Y:S02]  /*1930*/  F2I.FTZ.U32.TRUNC.NTZ R9, R8 ;  /* 0x0000000800097305 */ /* 0x0002e4000021f000 */
[----:B-1----:R-:W-:Y:S02]  /*1940*/  IMAD.MOV.U32 R8, RZ, RZ, RZ ;  /* 0x000000ffff087224 */ /* 0x002fe400078e00ff */
[----:B---3--:R-:W-:-:S04]  /*1950*/  IMAD.MOV R11, RZ, RZ, -R9 ;  /* 0x000000ffff0b7224 */ /* 0x008fc800078e0a09 */
[----:B0-----:R-:W-:-:S04]  /*1960*/  IMAD R7, R11, R10, RZ ;  /* 0x0000000a0b077224 */ /* 0x001fc800078e02ff */
[----:B------:R-:W-:Y:S02]  /*1970*/  IMAD.HI.U32 R6, R9, R7, R8 ;  /* 0x0000000709067227 */ /* 0x000fe400078e0008 */
[----:B------:R-:W0:Y:S02]  /*1980*/  I2F.RP R8, R4 ;  /* 0x0000000400087306 */ /* 0x000e240000209400 */
[----:B------:R-:W-:-:S06]  /*1990*/  IMAD.MOV R9, RZ, RZ, -R12 ;  /* 0x000000ffff097224 */ /* 0x000fcc00078e0a0c */
[----:B0-----:R-:W0:Y:S01]  /*19a0*/  MUFU.RCP R8, R8 ;  /* 0x0000000800087308 */ /* 0x001e220000001000 */
[----:B--2---:R-:W-:-:S04]  /*19b0*/  IABS R11, R0 ;  /* 0x00000000000b7213 */ /* 0x004fc80000000000 */
[----:B------:R-:W-:-:S05]  /*19c0*/  MOV R7, R11 ;  /* 0x0000000b00077202 */ /* 0x000fca0000000f00 */
[----:B------:R-:W-:-:S04]  /*19d0*/  IMAD.HI.U32 R6, R6, R7, RZ ;  /* 0x0000000706067227 */ /* 0x000fc800078e00ff */
[----:B------:R-:W-:Y:S02]  /*19e0*/  IMAD R7, R6, R9, R7 ;  /* 0x0000000906077224 */ /* 0x000fe400078e0207 */
[----:B0-----:R-:W-:-:S03]  /*19f0*/  VIADD R9, R8, 0xffffffe ;  /* 0x0ffffffe08097836 */ /* 0x001fc60000000000 */
[----:B------:R-:W-:-:S13]  /*1a00*/  ISETP.GT.U32.AND P3, PT, R10, R7, PT ;  /* 0x000000070a00720c */ /* 0x000fda0003f64070 */
[----:B------:R-:W-:Y:S01]  /*1a10*/  @!P3 IMAD.IADD R7, R7, 0x1, -R10 ;  /* 0x000000010707b824 */ /* 0x000fe200078e0a0a */
[----:B------:R-:W-:Y:S02]  /*1a20*/  @!P3 IADD3 R6, PT, PT, R6, 0x1, RZ ;  /* 0x000000010606b810 */ /* 0x000fe40007ffe0ff */
[----:B------:R-:W-:Y:S02]  /*1a30*/  ISETP.NE.AND P3, PT, R19, RZ, PT ;  /* 0x000000ff1300720c */ /* 0x000fe40003f65270 */
[----:B------:R-:W-:Y:S02]  /*1a40*/  ISETP.GE.U32.AND P2, PT, R7, R10, PT ;  /* 0x0000000a0700720c */ /* 0x000fe40003f46070 */
[----:B------:R-:W-:-:S04]  /*1a50*/  LOP3.LUT R7, R0, R19, RZ, 0x3c, !PT ;  /* 0x0000001300077212 */ /* 0x000fc800078e3cff */
[----:B------:R-:W-:Y:S02]  /*1a60*/  ISETP.GE.AND P1, PT, R7, RZ, PT ;  /* 0x000000ff0700720c */ /* 0x000fe40003f26270 */
[----:B------:R-:W0:Y:S05]  /*1a70*/  F2I.FTZ.U32.TRUNC.NTZ R7, R9 ;  /* 0x0000000900077305 */ /* 0x000e2a000021f000 */
[----:B------:R-:W-:-:S06]  /*1a80*/  @P2 VIADD R6, R6, 0x1 ;  /* 0x0000000106062836 */ /* 0x000fcc0000000000 */
[----:B------:R-:W-:Y:S01]  /*1a90*/  @!P1 IMAD.MOV R6, RZ, RZ, -R6 ;  /* 0x000000ffff069224 */ /* 0x000fe200078e0a06 */
[----:B------:R-:W-:Y:S01]  /*1aa0*/  @!P3 LOP3.LUT R6, RZ, R19, RZ, 0x33, !PT ;  /* 0x00000013ff06b212 */ /* 0x000fe200078e33ff */
[----:B------:R-:W-:Y:S01]  /*1ab0*/  VIADD R19, R19, 0xfffffffe ;  /* 0xfffffffe13137836 */ /* 0x000fe20000000000 */
[----:B0-----:R-:W-:-:S03]  /*1ac0*/  IADD3 R13, PT, PT, RZ, -R7, RZ ;  /* 0x80000007ff0d7210 */ /* 0x001fc60007ffe0ff */
[----:B------:R-:W-:Y:S01]  /*1ad0*/  IMAD.IADD R11, R0, 0x1, -R6 ;  /* 0x00000001000b7824 */ /* 0x000fe200078e0a06 */
[----:B------:R-:W-:Y:S01]  /*1ae0*/  IABS R6, R5 ;  /* 0x0000000500067213 */ /* 0x000fe20000000000 */
[----:B------:R-:W-:-:S03]  /*1af0*/  IMAD R9, R13, R4, RZ ;  /* 0x000000040d097224 */ /* 0x000fc600078e02ff */
[----:B------:R-:W-:Y:S01]  /*1b00*/  IABS R0, R11 ;  /* 0x0000000b00007213 */ /* 0x000fe20000000000 */
[----:B------:R-:W-:Y:S02]  /*1b10*/  IMAD.MOV R8, RZ, RZ, -R6 ;  /* 0x000000ffff087224 */ /* 0x000fe400078e0a06 */
[----:B------:R-:W-:-:S05]  /*1b20*/  HFMA2 R6, -RZ, RZ, 0, 0 ;  /* 0x00000000ff067431 */ /* 0x000fca00000001ff */
[----:B------:R-:W-:-:S04]  /*1b30*/  IMAD.HI.U32 R6, R7, R9, R6 ;  /* 0x0000000907067227 */ /* 0x000fc800078e0006 */
[----:B------:R-:W-:Y:S02]  /*1b40*/  IMAD.MOV.U32 R7, RZ, RZ, R0 ;  /* 0x000000ffff077224 */ /* 0x000fe400078e0000 */
[----:B------:R-:W-:Y:S02]  /*1b50*/  IMAD.MOV.U32 R0, RZ, RZ, R8 ;  /* 0x000000ffff007224 */ /* 0x000fe400078e0008 */
[----:B------:R-:W-:-:S04]  /*1b60*/  IMAD.HI.U32 R6, R6, R7, RZ ;  /* 0x0000000706067227 */ /* 0x000fc800078e00ff */
[----:B------:R-:W-:Y:S01]  /*1b70*/  IMAD R7, R6, R0, R7 ;  /* 0x0000000006077224 */ /* 0x000fe200078e0207 */
[----:B------:R-:W-:-:S04]  /*1b80*/  LOP3.LUT R0, R11, R5, RZ, 0x3c, !PT ;  /* 0x000000050b007212 */ /* 0x000fc800078e3cff */
[----:B------:R-:W-:Y:S02]  /*1b90*/  ISETP.GT.U32.AND P3, PT, R4, R7, PT ;  /* 0x000000070400720c */ /* 0x000fe40003f64070 */
[----:B------:R-:W-:-:S11]  /*1ba0*/  ISETP.GE.AND P2, PT, R0, RZ, PT ;  /* 0x000000ff0000720c */ /* 0x000fd60003f46270 */
[-C--:B------:R-:W-:Y:S01]  /*1bb0*/  @!P3 IADD3 R7, PT, PT, R7, -R4.reuse, RZ ;  /* 0x800000040707b210 */ /* 0x080fe20007ffe0ff */
[----:B------:R-:W-:Y:S01]  /*1bc0*/  @!P3 VIADD R6, R6, 0x1 ;  /* 0x000000010606b836 */ /* 0x000fe20000000000 */
[----:B------:R-:W-:Y:S02]  /*1bd0*/  ISETP.NE.AND P3, PT, R5, RZ, PT ;  /* 0x000000ff0500720c */ /* 0x000fe40003f65270 */
[----:B------:R-:W-:-:S13]  /*1be0*/  ISETP.GE.U32.AND P1, PT, R7, R4, PT ;  /* 0x000000040700720c */ /* 0x000fda0003f26070 */
[----:B------:R-:W-:-:S05]  /*1bf0*/  @P1 VIADD R6, R6, 0x1 ;  /* 0x0000000106061836 */ /* 0x000fca0000000000 */
[----:B------:R-:W-:Y:S01]  /*1c00*/  MOV R0, R6 ;  /* 0x0000000600007202 */ /* 0x000fe20000000f00 */
[----:B------:R-:W-:-:S04]  /*1c10*/  IMAD.WIDE.U32 R6, R19, 0x4, R2 ;  /* 0x0000000413067825 */ /* 0x000fc800078e0002 */
[----:B------:R-:W-:Y:S01]  /*1c20*/  @!P2 IMAD.MOV R0, RZ, RZ, -R0 ;  /* 0x000000ffff00a224 */ /* 0x000fe200078e0a00 */
[----:B------:R-:W-:Y:S01]  /*1c30*/  @!P3 LOP3.LUT R0, RZ, R5, RZ, 0x33, !PT ;  /* 0x00000005ff00b212 */ /* 0x000fe200078e33ff */
[----:B------:R-:W-:-:S03]  /*1c40*/  IMAD.WIDE.U32 R4, R5, 0x4, R2 ;  /* 0x0000000405047825 */ /* 0x000fc600078e0002 */
[----:B------:R-:W-:Y:S02]  /*1c50*/  IADD3 R9, PT, PT, R11, -R0, RZ ;  /* 0x800000000b097210 */ /* 0x000fe40007ffe0ff */
[----:B------:R2:W-:Y:S04]  /*1c60*/  STG.E desc[UR4][R4.64], R11 ;  /* 0x0000000b04007986 */ /* 0x0005e8000c101904 */
[----:B------:R2:W-:Y:S02]  /*1c70*/  STG.E desc[UR4][R6.64], R9 ;  /* 0x0000000906007986 */ /* 0x0005e4000c101904 */
.L_x_30:
[----:B------:R-:W-:Y:S05]  /*1c80*/  @P0 EXIT ;  /* 0x000000000000094d */ /* 0x000fea0003800000 */
[----:B012---:R-:W-:-:S05]  /*1c90*/  IMAD.WIDE.U32 R4, R19, 0x4, R2 ;  /* 0x0000000413047825 */ /* 0x007fca00078e0002 */
[----:B------:R0:W2:Y:S01]  /*1ca0*/  LDG.E R8, desc[UR4][R4.64] ;  /* 0x0000000404087981 */ /* 0x0000a2000c1e1900 */
[-C--:B------:R-:W-:Y:S02]  /*1cb0*/  IABS R9, R19.reuse ;  /* 0x0000001300097213 */ /* 0x080fe40000000000 */
[----:B------:R-:W-:Y:S02]  /*1cc0*/  IABS R12, R19 ;  /* 0x00000013000c7213 */ /* 0x000fe40000000000 */
[----:B------:R-:W1:Y:S02]  /*1cd0*/  I2F.RP R0, R9 ;  /* 0x0000000900007306 */ /* 0x000e640000209400 */
[----:B0-----:R-:W-:Y:S02]  /*1ce0*/  IADD3 R4, PT, PT, RZ, -R12, RZ ;  /* 0x8000000cff047210 */ /* 0x001fe40007ffe0ff */
[----:B------:R-:W-:-:S05]  /*1cf0*/  IADD3 R5, PT, PT, R19, -0x1, RZ ;  /* 0xffffffff13057810 */ /* 0x000fca0007ffe0ff */
[----:B------:R-:W-:Y:S01]  /*1d00*/  IMAD.WIDE.U32 R2, R5, 0x4, R2 ;  /* 0x0000000405027825 */ /* 0x000fe200078e0002 */
[----:B-1----:R-:W0:Y:S03]  /*1d10*/  MUFU.RCP R0, R0 ;  /* 0x0000000000007308 */ /* 0x002e260000001000 */
[----:B0-----:R-:W-:-:S05]  /*1d20*/  VIADD R6, R0, 0xffffffe ;  /* 0x0ffffffe00067836 */ /* 0x001fca0000000000 */
[----:B------:R0:W1:Y:S02]  /*1d30*/  F2I.FTZ.U32.TRUNC.NTZ R7, R6 ;  /* 0x0000000600077305 */ /* 0x000064000021f000 */
[----:B0-----:R-:W-:Y:S02]  /*1d40*/  IMAD.MOV.U32 R6, RZ, RZ, RZ ;  /* 0x000000ffff067224 */ /* 0x001fe400078e00ff */
[----:B-1----:R-:W-:-:S04]  /*1d50*/  IMAD.MOV R10, RZ, RZ, -R7 ;  /* 0x000000ffff0a7224 */ /* 0x002fc800078e0a07 */
[----:B------:R-:W-:-:S04]  /*1d60*/  IMAD R11, R10, R9, RZ ;  /* 0x000000090a0b7224 */ /* 0x000fc800078e02ff */
[----:B------:R-:W-:Y:S01]  /*1d70*/  IMAD.HI.U32 R7, R7, R11, R6 ;  /* 0x0000000b07077227 */ /* 0x000fe200078e0006 */
[----:B--2---:R-:W-:-:S05]  /*1d80*/  IABS R0, R8 ;  /* 0x0000000800007213 */ /* 0x004fca0000000000 */
[----:B------:R-:W-:-:S04]  /*1d90*/  IMAD.HI.U32 R7, R7, R0, RZ ;  /* 0x0000000007077227 */ /* 0x000fc800078e00ff */
[----:B------:R-:W-:-:S05]  /*1da0*/  IMAD R0, R7, R4, R0 ;  /* 0x0000000407007224 */ /* 0x000fca00078e0200 */
[----:B------:R-:W-:-:S13]  /*1db0*/  ISETP.GT.U32.AND P1, PT, R9, R0, PT ;  /* 0x000000000900720c */ /* 0x000fda0003f24070 */
[----:B------:R-:W-:Y:S01]  /*1dc0*/  @!P1 IMAD.IADD R0, R0, 0x1, -R9 ;  /* 0x0000000100009824 */ /* 0x000fe200078e0a09 */
[----:B------:R-:W-:Y:S02]  /*1dd0*/  @!P1 IADD3 R7, PT, PT, R7, 0x1, RZ ;  /* 0x0000000107079810 */ /* 0x000fe40007ffe0ff */
[----:B------:R-:W-:Y:S02]  /*1de0*/  ISETP.NE.AND P1, PT, R19, RZ, PT ;  /* 0x000000ff1300720c */ /* 0x000fe40003f25270 */
[----:B------:R-:W-:Y:S02]  /*1df0*/  ISETP.GE.U32.AND P0, PT, R0, R9, PT ;  /* 0x000000090000720c */ /* 0x000fe40003f06070 */
[----:B------:R-:W-:-:S04]  /*1e00*/  LOP3.LUT R0, R8, R19, RZ, 0x3c, !PT ;  /* 0x0000001308007212 */ /* 0x000fc800078e3cff */
[----:B------:R-:W-:-:S07]  /*1e10*/  ISETP.GE.AND P2, PT, R0, RZ, PT ;  /* 0x000000ff0000720c */ /* 0x000fce0003f46270 */
[----:B------:R-:W-:-:S06]  /*1e20*/  @P0 VIADD R7, R7, 0x1 ;  /* 0x0000000107070836 */ /* 0x000fcc0000000000 */
[----:B------:R-:W-:Y:S01]  /*1e30*/  @!P2 IMAD.MOV R7, RZ, RZ, -R7 ;  /* 0x000000ffff07a224 */ /* 0x000fe200078e0a07 */
[----:B------:R-:W-:-:S05]  /*1e40*/  @!P1 LOP3.LUT R7, RZ, R19, RZ, 0x33, !PT ;  /* 0x00000013ff079212 */ /* 0x000fca00078e33ff */
[----:B------:R-:W-:-:S05]  /*1e50*/  IMAD.IADD R7, R8, 0x1, -R7 ;  /* 0x0000000108077824 */ /* 0x000fca00078e0a07 */
[----:B------:R-:W-:Y:S01]  /*1e60*/  STG.E desc[UR4][R2.64], R7 ;  /* 0x0000000702007986 */ /* 0x000fe2000c101904 */
[----:B------:R-:W-:Y:S05]  /*1e70*/  EXIT ;  /* 0x000000000000794d */ /* 0x000fea0003800000 */
.L_x_31:
        /* <DEDUP_REMOVED lines=16> */
.L_x_33:


//--------------------- .nv.shared.reserved.0     --------------------------
	.section	.nv.shared.reserved.0,"aw",@nobits
	.weak		__nv_reservedSMEM_offset_0_alias
	.size		__nv_reservedSMEM_offset_0_alias, 0, 64
	.other		__nv_reservedSMEM_offset_0_alias,@"STO_CUDA_RESERVED_SHARED STV_DEFAULT"
__nv_reservedSMEM_offset_0_alias:
	.zero		0
	.zero		64


//--------------------- .nv.constant0._Z21global_oddeven_workerIlEvPT_Piiii --------------------------
	.section	.nv.constant0._Z21global_oddeven_workerIlEvPT_Piiii,"a",@progbits
	.sectionflags	@""
	.align	4
.nv.constant0._Z21global_oddeven_workerIlEvPT_Piiii:
	.zero		924


//--------------------- .nv.constant0._Z22global_oddeven_spliterIlEvPiii --------------------------
	.section	.nv.constant0._Z22global_oddeven_spliterIlEvPiii,"a",@progbits
	.sectionflags	@""
	.align	4
.nv.constant0._Z22global_oddeven_spliterIlEvPiii:
	.zero		912


//--------------------- SYMBOLS --------------------------

	.type		.nv.reservedSmem.offset0,@object
	.size		.nv.reservedSmem.offset0,0x4
